def attn_fwd(
    Q,
    K,
    V,
    Out,
    Lse,
    sm_scale,
    stride_qz,
    stride_qh,
    stride_qm,
    stride_qk,
    stride_kz,
    stride_kh,
    stride_kn,
    stride_kk,
    stride_vz,
    stride_vh,
    stride_vn,
    stride_vk,
    stride_oz,
    stride_oh,
    stride_om,
    stride_ok,
    seqlen_q,
    seqlen_k,
    BLOCK_M: tl.constexpr,
    BLOCK_N: tl.constexpr,
    HEAD_DIM: tl.constexpr,
    CAUSAL: tl.constexpr,
):
    start_m = tl.program_id(0)
    off_hz = tl.program_id(1)
    q_off = off_hz * stride_qh
    k_off = off_hz * stride_kh
    v_off = off_hz * stride_vh
    offs_m = start_m * BLOCK_M + tl.arange(0, BLOCK_M)
    offs_d = tl.arange(0, HEAD_DIM)
    offs_n = tl.arange(0, BLOCK_N)
    q_ptrs = Q + q_off + offs_m[:, None] * stride_qm + offs_d[None, :] * stride_qk
    k_ptrs = K + k_off + offs_d[:, None] * stride_kk + offs_n[None, :] * stride_kn
    v_ptrs = V + v_off + offs_n[:, None] * stride_vn + offs_d[None, :] * stride_vk
    m_i = tl.full([BLOCK_M], float("-inf"), dtype=tl.float32)
    l_i = tl.zeros([BLOCK_M], dtype=tl.float32) + 1.0
    acc = tl.zeros([BLOCK_M, HEAD_DIM], dtype=tl.float32)
    q = tl.load(q_ptrs)
    acc, l_i, m_i = _attn_fwd_inner(
        acc,
        l_i,
        m_i,
        q,
        k_ptrs,
        v_ptrs,
        sm_scale,
        stride_kn,
        stride_vn,
        start_m,
        seqlen_k,
        BLOCK_M,
        BLOCK_N,
        HEAD_DIM,
        CAUSAL,
    )
    acc = acc / l_i[:, None]
    lse = m_i + tl.math.log2(l_i) / 1.4426950408889634
    o_ptrs = (
        Out
        + off_hz * stride_oh
        + offs_m[:, None] * stride_om
        + offs_d[None, :] * stride_ok
    )
    tl.store(o_ptrs, acc.to(Out.dtype.element_ty))
    tl.store(Lse + off_hz * seqlen_q + offs_m, lse)

# config = {"BLOCK_M": 32, "BLOCK_N": 32, "HEAD_DIM": 64, "arch": "sm_90", "causal": false, "dtype": "bf16", "num_stages": 2, "num_warps": 4}
# arch = sm_90


// ===== COMPILED SASS (sm_90a) =====

	.target	sm_90a

	.elftype	@"ET_EXEC"


//--------------------- .note.nv.tkinfo           --------------------------
	.section	.note.nv.tkinfo,"",@"SHT_NOTE"
	.sectionflags	@"SHF_NOTE_NV_TKINFO"
	.tkinfo
        /*0018*/ 	.word	0x00000002
        /*0030*/ 	.string	""
        /*0030*/ 	.string	"ptxas"
        /*0030*/ 	.string	"Cuda compilation tools, release 13.0, V13.0.88"
        /*0030*/ 	.string	"Build cuda_13.0.r13.0/compiler.36424714_0"
        /*0030*/ 	.string	"-v  -suppress-debug-info  -lineinfo  -arch sm_90a "



//--------------------- .note.nv.cuinfo           --------------------------
	.section	.note.nv.cuinfo,"",@"SHT_NOTE"
	.sectionflags	@"SHF_NOTE_NV_CUINFO"
        /*0018*/ 	.short	0x0002
        /*001a*/ 	.short	0x005a
        /*001c*/ 	.short	0x0082
	.zero		2


//--------------------- .nv.info                  --------------------------
	.section	.nv.info,"",@"SHT_CUDA_INFO"
	.align	4


	//----- nvinfo : EIATTR_REGCOUNT
	.align		4
        /*0000*/ 	.byte	0x04, 0x2f
        /*0002*/ 	.short	(.L_2 - .L_1)
	.align		4
.L_1:
        /*0004*/ 	.word	index@(attn_fwd)
        /*0008*/ 	.word	0x000000a0


	//----- nvinfo : EIATTR_FRAME_SIZE
	.align		4
.L_2:
        /*000c*/ 	.byte	0x04, 0x11
        /*000e*/ 	.short	(.L_4 - .L_3)
	.align		4
.L_3:
        /*0010*/ 	.word	index@(attn_fwd)
        /*0014*/ 	.word	0x00000000


	//----- nvinfo : EIATTR_MIN_STACK_SIZE
	.align		4
.L_4:
        /*0018*/ 	.byte	0x04, 0x12
        /*001a*/ 	.short	(.L_6 - .L_5)
	.align		4
.L_5:
        /*001c*/ 	.word	index@(attn_fwd)
        /*0020*/ 	.word	0x00000000
.L_6:


//--------------------- .nv.compat                --------------------------
	.section	.nv.compat,"",@"SHT_CUDA_COMPAT_INFO"
	.align	4
        /*0000*/ 	.byte	0x02, 0x09, 0x01, 0x00, 0x02, 0x02, 0x01, 0x00, 0x02, 0x05, 0x05, 0x00, 0x03, 0x07, 0x01, 0x01
        /*0010*/ 	.byte	0x02, 0x03, 0x00, 0x00, 0x02, 0x06, 0x01, 0x00, 0x04, 0x0b, 0x08, 0x00, 0x00, 0x00, 0x00, 0x00
        /*0020*/ 	.byte	0x00, 0x00, 0x00, 0x00


//--------------------- .nv.info.attn_fwd         --------------------------
	.section	.nv.info.attn_fwd,"",@"SHT_CUDA_INFO"
	.sectionflags	@""
	.align	4


	//----- nvinfo : EIATTR_CUDA_API_VERSION
	.align		4
        /*0000*/ 	.byte	0x04, 0x37
        /*0002*/ 	.short	(.L_8 - .L_7)
.L_7:
        /*0004*/ 	.word	0x00000082


	//----- nvinfo : EIATTR_KPARAM_INFO
	.align		4
.L_8:
        /*0008*/ 	.byte	0x04, 0x17
        /*000a*/ 	.short	(.L_10 - .L_9)
.L_9:
        /*000c*/ 	.word	0x00000000
        /*0010*/ 	.short	0x0019
        /*0012*/ 	.short	0x0080
        /*0014*/ 	.byte	0x00, 0xf4, 0x21, 0x00


	//----- nvinfo : EIATTR_KPARAM_INFO
	.align		4
.L_10:
        /*0018*/ 	.byte	0x04, 0x17
        /*001a*/ 	.short	(.L_12 - .L_11)
.L_11:
        /*001c*/ 	.word	0x00000000
        /*0020*/ 	.short	0x0018
        /*0022*/ 	.short	0x0078
        /*0024*/ 	.byte	0x00, 0xf4, 0x21, 0x00


	//----- nvinfo : EIATTR_KPARAM_INFO
	.align		4
.L_12:
        /*0028*/ 	.byte	0x04, 0x17
        /*002a*/ 	.short	(.L_14 - .L_13)
.L_13:
        /*002c*/ 	.word	0x00000000
        /*0030*/ 	.short	0x0017
        /*0032*/ 	.short	0x0070
        /*0034*/ 	.byte	0x00, 0xf0, 0x11, 0x00


	//----- nvinfo : EIATTR_KPARAM_INFO
	.align		4
.L_14:
        /*0038*/ 	.byte	0x04, 0x17
        /*003a*/ 	.short	(.L_16 - .L_15)
.L_15:
        /*003c*/ 	.word	0x00000000
        /*0040*/ 	.short	0x0016
        /*0042*/ 	.short	0x006c
        /*0044*/ 	.byte	0x00, 0xf0, 0x11, 0x00


	//----- nvinfo : EIATTR_KPARAM_INFO
	.align		4
.L_16:
        /*0048*/ 	.byte	0x04, 0x17
        /*004a*/ 	.short	(.L_18 - .L_17)
.L_17:
        /*004c*/ 	.word	0x00000000
        /*0050*/ 	.short	0x0015
        /*0052*/ 	.short	0x0068
        /*0054*/ 	.byte	0x00, 0xf0, 0x11, 0x00


	//----- nvinfo : EIATTR_KPARAM_INFO
	.align		4
.L_18:
        /*0058*/ 	.byte	0x04, 0x17
        /*005a*/ 	.short	(.L_20 - .L_19)
.L_19:
        /*005c*/ 	.word	0x00000000
        /*0060*/ 	.short	0x0014
        /*0062*/ 	.short	0x0064
        /*0064*/ 	.byte	0x00, 0xf0, 0x11, 0x00


	//----- nvinfo : EIATTR_KPARAM_INFO
	.align		4
.L_20:
        /*0068*/ 	.byte	0x04, 0x17
        /*006a*/ 	.short	(.L_22 - .L_21)
.L_21:
        /*006c*/ 	.word	0x00000000
        /*0070*/ 	.short	0x0013
        /*0072*/ 	.short	0x0060
        /*0074*/ 	.byte	0x00, 0xf0, 0x11, 0x00


	//----- nvinfo : EIATTR_KPARAM_INFO
	.align		4
.L_22:
        /*0078*/ 	.byte	0x04, 0x17
        /*007a*/ 	.short	(.L_24 - .L_23)
.L_23:
        /*007c*/ 	.word	0x00000000
        /*0080*/ 	.short	0x0012
        /*0082*/ 	.short	0x005c
        /*0084*/ 	.byte	0x00, 0xf0, 0x11, 0x00


	//----- nvinfo : EIATTR_KPARAM_INFO
	.align		4
.L_24:
        /*0088*/ 	.byte	0x04, 0x17
        /*008a*/ 	.short	(.L_26 - .L_25)
.L_25:
        /*008c*/ 	.word	0x00000000
        /*0090*/ 	.short	0x0011
        /*0092*/ 	.short	0x0058
        /*0094*/ 	.byte	0x00, 0xf0, 0x11, 0x00


	//----- nvinfo : EIATTR_KPARAM_INFO
	.align		4
.L_26:
        /*0098*/ 	.byte	0x04, 0x17
        /*009a*/ 	.short	(.L_28 - .L_27)
.L_27:
        /*009c*/ 	.word	0x00000000
        /*00a0*/ 	.short	0x0010
        /*00a2*/ 	.short	0x0054
        /*00a4*/ 	.byte	0x00, 0xf0, 0x11, 0x00


	//----- nvinfo : EIATTR_KPARAM_INFO
	.align		4
.L_28:
        /*00a8*/ 	.byte	0x04, 0x17
        /*00aa*/ 	.short	(.L_30 - .L_29)
.L_29:
        /*00ac*/ 	.word	0x00000000
        /*00b0*/ 	.short	0x000f
        /*00b2*/ 	.short	0x0050
        /*00b4*/ 	.byte	0x00, 0xf0, 0x11, 0x00


	//----- nvinfo : EIATTR_KPARAM_INFO
	.align		4
.L_30:
        /*00b8*/ 	.byte	0x04, 0x17
        /*00ba*/ 	.short	(.L_32 - .L_31)
.L_31:
        /*00bc*/ 	.word	0x00000000
        /*00c0*/ 	.short	0x000e
        /*00c2*/ 	.short	0x004c
        /*00c4*/ 	.byte	0x00, 0xf0, 0x11, 0x00


	//----- nvinfo : EIATTR_KPARAM_INFO
	.align		4
.L_32:
        /*00c8*/ 	.byte	0x04, 0x17
        /*00ca*/ 	.short	(.L_34 - .L_33)
.L_33:
        /*00cc*/ 	.word	0x00000000
        /*00d0*/ 	.short	0x000d
        /*00d2*/ 	.short	0x0048
        /*00d4*/ 	.byte	0x00, 0xf0, 0x11, 0x00


	//----- nvinfo : EIATTR_KPARAM_INFO
	.align		4
.L_34:
        /*00d8*/ 	.byte	0x04, 0x17
        /*00da*/ 	.short	(.L_36 - .L_35)
.L_35:
        /*00dc*/ 	.word	0x00000000
        /*00e0*/ 	.short	0x000c
        /*00e2*/ 	.short	0x0044
        /*00e4*/ 	.byte	0x00, 0xf0, 0x11, 0x00


	//----- nvinfo : EIATTR_KPARAM_INFO
	.align		4
.L_36:
        /*00e8*/ 	.byte	0x04, 0x17
        /*00ea*/ 	.short	(.L_38 - .L_37)
.L_37:
        /*00ec*/ 	.word	0x00000000
        /*00f0*/ 	.short	0x000b
        /*00f2*/ 	.short	0x0040
        /*00f4*/ 	.byte	0x00, 0xf0, 0x11, 0x00


	//----- nvinfo : EIATTR_KPARAM_INFO
	.align		4
.L_38:
        /*00f8*/ 	.byte	0x04, 0x17
        /*00fa*/ 	.short	(.L_40 - .L_39)
.L_39:
        /*00fc*/ 	.word	0x00000000
        /*0100*/ 	.short	0x000a
        /*0102*/ 	.short	0x003c
        /*0104*/ 	.byte	0x00, 0xf0, 0x11, 0x00


	//----- nvinfo : EIATTR_KPARAM_INFO
	.align		4
.L_40:
        /*0108*/ 	.byte	0x04, 0x17
        /*010a*/ 	.short	(.L_42 - .L_41)
.L_41:
        /*010c*/ 	.word	0x00000000
        /*0110*/ 	.short	0x0009
        /*0112*/ 	.short	0x0038
        /*0114*/ 	.byte	0x00, 0xf0, 0x11, 0x00


	//----- nvinfo : EIATTR_KPARAM_INFO
	.align		4
.L_42:
        /*0118*/ 	.byte	0x04, 0x17
        /*011a*/ 	.short	(.L_44 - .L_43)
.L_43:
        /*011c*/ 	.word	0x00000000
        /*0120*/ 	.short	0x0008
        /*0122*/ 	.short	0x0034
        /*0124*/ 	.byte	0x00, 0xf0, 0x11, 0x00


	//----- nvinfo : EIATTR_KPARAM_INFO
	.align		4
.L_44:
        /*0128*/ 	.byte	0x04, 0x17
        /*012a*/ 	.short	(.L_46 - .L_45)
.L_45:
        /*012c*/ 	.word	0x00000000
        /*0130*/ 	.short	0x0007
        /*0132*/ 	.short	0x0030
        /*0134*/ 	.byte	0x00, 0xf0, 0x11, 0x00


	//----- nvinfo : EIATTR_KPARAM_INFO
	.align		4
.L_46:
        /*0138*/ 	.byte	0x04, 0x17
        /*013a*/ 	.short	(.L_48 - .L_47)
.L_47:
        /*013c*/ 	.word	0x00000000
        /*0140*/ 	.short	0x0006
        /*0142*/ 	.short	0x002c
        /*0144*/ 	.byte	0x00, 0xf0, 0x11, 0x00


	//----- nvinfo : EIATTR_KPARAM_INFO
	.align		4
.L_48:
        /*0148*/ 	.byte	0x04, 0x17
        /*014a*/ 	.short	(.L_50 - .L_49)
.L_49:
        /*014c*/ 	.word	0x00000000
        /*0150*/ 	.short	0x0005
        /*0152*/ 	.short	0x0028
        /*0154*/ 	.byte	0x00, 0xf0, 0x11, 0x00


	//----- nvinfo : EIATTR_KPARAM_INFO
	.align		4
.L_50:
        /*0158*/ 	.byte	0x04, 0x17
        /*015a*/ 	.short	(.L_52 - .L_51)
.L_51:
        /*015c*/ 	.word	0x00000000
        /*0160*/ 	.short	0x0004
        /*0162*/ 	.short	0x0020
        /*0164*/ 	.byte	0x00, 0xf4, 0x21, 0x00


	//----- nvinfo : EIATTR_KPARAM_INFO
	.align		4
.L_52:
        /*0168*/ 	.byte	0x04, 0x17
        /*016a*/ 	.short	(.L_54 - .L_53)
.L_53:
        /*016c*/ 	.word	0x00000000
        /*0170*/ 	.short	0x0003
        /*0172*/ 	.short	0x0018
        /*0174*/ 	.byte	0x00, 0xf4, 0x21, 0x00


	//----- nvinfo : EIATTR_KPARAM_INFO
	.align		4
.L_54:
        /*0178*/ 	.byte	0x04, 0x17
        /*017a*/ 	.short	(.L_56 - .L_55)
.L_55:
        /*017c*/ 	.word	0x00000000
        /*0180*/ 	.short	0x0002
        /*0182*/ 	.short	0x0010
        /*0184*/ 	.byte	0x00, 0xf4, 0x21, 0x00


	//----- nvinfo : EIATTR_KPARAM_INFO
	.align		4
.L_56:
        /*0188*/ 	.byte	0x04, 0x17
        /*018a*/ 	.short	(.L_58 - .L_57)
.L_57:
        /*018c*/ 	.word	0x00000000
        /*0190*/ 	.short	0x0001
        /*0192*/ 	.short	0x0008
        /*0194*/ 	.byte	0x00, 0xf4, 0x21, 0x00


	//----- nvinfo : EIATTR_KPARAM_INFO
	.align		4
.L_58:
        /*0198*/ 	.byte	0x04, 0x17
        /*019a*/ 	.short	(.L_60 - .L_59)
.L_59:
        /*019c*/ 	.word	0x00000000
        /*01a0*/ 	.short	0x0000
        /*01a2*/ 	.short	0x0000
        /*01a4*/ 	.byte	0x00, 0xf4, 0x21, 0x00


	//----- nvinfo : EIATTR_SPARSE_MMA_MASK
	.align		4
.L_60:
        /*01a8*/ 	.byte	0x03, 0x50
        /*01aa*/ 	.short	0x0000


	//----- nvinfo : EIATTR_MAXREG_COUNT
	.align		4
        /*01ac*/ 	.byte	0x03, 0x1b
        /*01ae*/ 	.short	0x00ff


	//----- nvinfo : EIATTR_NUM_BARRIERS
	.align		4
        /*01b0*/ 	.byte	0x02, 0x4c
        /*01b2*/ 	.byte	0x01
	.zero		1


	//----- nvinfo : EIATTR_MERCURY_ISA_VERSION
	.align		4
        /*01b4*/ 	.byte	0x03, 0x5f
        /*01b6*/ 	.short	0x0101


	//----- nvinfo : EIATTR_COOP_GROUP_MASK_REGIDS
	.align		4
        /*01b8*/ 	.byte	0x04, 0x29
        /*01ba*/ 	.short	(.L_62 - .L_61)


	//   ....[0]....
.L_61:
        /*01bc*/ 	.word	0xffffffff


	//   ....[1]....
        /*01c0*/ 	.word	0xffffffff


	//   ....[2]....
        /*01c4*/ 	.word	0xffffffff


	//   ....[3]....
        /*01c8*/ 	.word	0xffffffff


	//   ....[4]....
        /*01cc*/ 	.word	0xffffffff


	//   ....[5]....
        /*01d0*/ 	.word	0xffffffff


	//   ....[6]....
        /*01d4*/ 	.word	0xffffffff


	//   ....[7]....
        /*01d8*/ 	.word	0xffffffff


	//   ....[8]....
        /*01dc*/ 	.word	0xffffffff


	//   ....[9]....
        /*01e0*/ 	.word	0xffffffff


	//   ....[10]....
        /*01e4*/ 	.word	0xffffffff


	//   ....[11]....
        /*01e8*/ 	.word	0xffffffff


	//   ....[12]....
        /*01ec*/ 	.word	0xffffffff


	//   ....[13]....
        /*01f0*/ 	.word	0xffffffff


	//   ....[14]....
        /*01f4*/ 	.word	0xffffffff


	//   ....[15]....
        /*01f8*/ 	.word	0xffffffff


	//   ....[16]....
        /*01fc*/ 	.word	0xffffffff


	//   ....[17]....
        /*0200*/ 	.word	0xffffffff


	//   ....[18]....
        /*0204*/ 	.word	0xffffffff


	//   ....[19]....
        /*0208*/ 	.word	0xffffffff


	//----- nvinfo : EIATTR_COOP_GROUP_INSTR_OFFSETS
	.align		4
.L_62:
        /*020c*/ 	.byte	0x04, 0x28
        /*020e*/ 	.short	(.L_64 - .L_63)


	//   ....[0]....
.L_63:
        /*0210*/ 	.word	0x000019e0


	//   ....[1]....
        /*0214*/ 	.word	0x000019f0


	//   ....[2]....
        /*0218*/ 	.word	0x00001a00


	//   ....[3]....
        /*021c*/ 	.word	0x00001a10


	//   ....[4]....
        /*0220*/ 	.word	0x00001a60


	//   ....[5]....
        /*0224*/ 	.word	0x00001a70


	//   ....[6]....
        /*0228*/ 	.word	0x00001a80


	//   ....[7]....
        /*022c*/ 	.word	0x00001a90


	//   ....[8]....
        /*0230*/ 	.word	0x00001b40


	//   ....[9]....
        /*0234*/ 	.word	0x00001b60


	//   ....[10]....
        /*0238*/ 	.word	0x00001dd0


	//   ....[11]....
        /*023c*/ 	.word	0x00001de0


	//   ....[12]....
        /*0240*/ 	.word	0x00001e00


	//   ....[13]....
        /*0244*/ 	.word	0x00001e10


	//   ....[14]....
        /*0248*/ 	.word	0x00001e40


	//   ....[15]....
        /*024c*/ 	.word	0x00001e80


	//   ....[16]....
        /*0250*/ 	.word	0x00001e90


	//   ....[17]....
        /*0254*/ 	.word	0x00001ea0


	//   ....[18]....
        /*0258*/ 	.word	0x00001f50


	//   ....[19]....
        /*025c*/ 	.word	0x00001f70


	//----- nvinfo : EIATTR_EXIT_INSTR_OFFSETS
	.align		4
.L_64:
        /*0260*/ 	.byte	0x04, 0x1c
        /*0262*/ 	.short	(.L_66 - .L_65)


	//   ....[0]....
.L_65:
        /*0264*/ 	.word	0x00003b50


	//   ....[1]....
        /*0268*/ 	.word	0x00003b80


	//----- nvinfo : EIATTR_REQNTID
	.align		4
.L_66:
        /*026c*/ 	.byte	0x04, 0x10
        /*026e*/ 	.short	(.L_68 - .L_67)
.L_67:
        /*0270*/ 	.word	0x00000080
        /*0274*/ 	.word	0x00000001
        /*0278*/ 	.word	0x00000001


	//----- nvinfo : EIATTR_CBANK_PARAM_SIZE
	.align		4
.L_68:
        /*027c*/ 	.byte	0x03, 0x19
        /*027e*/ 	.short	0x0088


	//----- nvinfo : EIATTR_PARAM_CBANK
	.align		4
        /*0280*/ 	.byte	0x04, 0x0a
        /*0282*/ 	.short	(.L_70 - .L_69)
	.align		4
.L_69:
        /*0284*/ 	.word	index@(.nv.constant0.attn_fwd)
        /*0288*/ 	.short	0x0210
        /*028a*/ 	.short	0x0088


	//----- nvinfo : EIATTR_SW_WAR
	.align		4
.L_70:
        /*028c*/ 	.byte	0x04, 0x36
        /*028e*/ 	.short	(.L_72 - .L_71)
.L_71:
        /*0290*/ 	.word	0x00000008
.L_72:


//--------------------- .nv.callgraph             --------------------------
	.section	.nv.callgraph,"",@"SHT_CUDA_CALLGRAPH"
	.align	4
	.sectionentsize	8
	.align		4
        /*0000*/ 	.word	0x00000000
	.align		4
        /*0004*/ 	.word	0xffffffff
	.align		4
        /*0008*/ 	.word	0x00000000
	.align		4
        /*000c*/ 	.word	0xfffffffe
	.align		4
        /*0010*/ 	.word	0x00000000
	.align		4
        /*0014*/ 	.word	0xfffffffd
	.align		4
        /*0018*/ 	.word	0x00000000
	.align		4
        /*001c*/ 	.word	0xfffffffc


//--------------------- .nv.constant4             --------------------------
	.section	.nv.constant4,"a",@progbits
	.align	8
	.align		8
.nv.constant4:
        /*0000*/ 	.dword	_$_str


//--------------------- .text.attn_fwd            --------------------------
	.section	.text.attn_fwd,"ax",@progbits
	.align	128
        .global         attn_fwd
        .type           attn_fwd,@function
        .size           attn_fwd,(.L_x_3 - attn_fwd)
        .other          attn_fwd,@"STO_CUDA_ENTRY STV_DEFAULT"
attn_fwd:
.text.attn_fwd:
[----:B------:R-:W-:Y:S01]  /*0000*/  LDC R1, c[0x0][0x28] ;  /* 0x00000a00ff017b82 */ /* 0x000fe20000000800 */
[----:B------:R-:W0:Y:S07]  /*0010*/  S2R R17, SR_TID.X ;  /* 0x0000000000117919 */ /* 0x000e2e0000002100 */
[----:B------:R-:W1:Y:S01]  /*0020*/  LDC R34, c[0x0][0x248] ;  /* 0x00009200ff227b82 */ /* 0x000e620000000800 */
[----:B------:R-:W-:Y:S01]  /*0030*/  ULDC.64 UR4, c[0x0][0x240] ;  /* 0x0000900000047ab9 */ /* 0x000fe20000000a00 */
[----:B------:R-:W-:Y:S01]  /*0040*/  ULDC.64 UR8, c[0x0][0x208] ;  /* 0x0000820000087ab9 */ /* 0x000fe20000000a00 */
[----:B------:R-:W2:Y:S05]  /*0050*/  S2R R0, SR_CTAID.X ;  /* 0x0000000000007919 */ /* 0x000eaa0000002500 */
[----:B------:R-:W3:Y:S08]  /*0060*/  S2UR UR7, SR_CTAID.Y ;  /* 0x00000000000779c3 */ /* 0x000ef00000002600 */
[----:B------:R-:W4:Y:S01]  /*0070*/  LDC.64 R36, c[0x0][0x210] ;  /* 0x00008400ff247b82 */ /* 0x000f220000000a00 */
[----:B0-----:R-:W-:Y:S01]  /*0080*/  SHF.R.U32.HI R16, RZ, 0x5, R17 ;  /* 0x00000005ff107819 */ /* 0x001fe20000011611 */
[----:B---3--:R-:W-:Y:S01]  /*0090*/  UIMAD UR4, UR7, UR4, URZ ;  /* 0x00000004070472a4 */ /* 0x008fe2000f8e023f */
[----:B------:R-:W-:-:S02]  /*00a0*/  LOP3.LUT R19, R17, 0x1f, RZ, 0xc0, !PT ;  /* 0x0000001f11137812 */ /* 0x000fc400078ec0ff */
[----:B------:R-:W-:Y:S01]  /*00b0*/  SGXT.U32 R16, R16, 0x2 ;  /* 0x000000021010781a */ /* 0x000fe20000000000 */
[----:B------:R-:W-:Y:S02]  /*00c0*/  USHF.L.U32 UR6, UR4, 0x1, URZ ;  /* 0x0000000104067899 */ /* 0x000fe4000800063f */
[----:B--2---:R-:W-:Y:S02]  /*00d0*/  IMAD R0, R0, 0x20, R19 ;  /* 0x0000002000007824 */ /* 0x004fe400078e0213 */
[----:B-1----:R-:W-:Y:S02]  /*00e0*/  IMAD R4, R16, R34, RZ ;  /* 0x0000002210047224 */ /* 0x002fe400078e02ff */
[----:B------:R-:W-:Y:S01]  /*00f0*/  IMAD R2, R0, UR5, RZ ;  /* 0x0000000500027c24 */ /* 0x000fe2000f8e02ff */
[----:B------:R-:W-:Y:S01]  /*0100*/  UIMAD.WIDE UR4, UR4, 0x2, URZ ;  /* 0x00000002040478a5 */ /* 0x000fe2000f8e023f */
[----:B------:R-:W-:Y:S02]  /*0110*/  IMAD R5, R34, 0x4, R4 ;  /* 0x0000000422057824 */ /* 0x000fe400078e0204 */
[----:B------:R-:W-:-:S02]  /*0120*/  IMAD.SHL.U32 R3, R2, 0x2, RZ ;  /* 0x0000000202037824 */ /* 0x000fc400078e00ff */
[----:B------:R-:W-:Y:S01]  /*0130*/  IMAD.HI R2, R2, 0x2, RZ ;  /* 0x0000000202027827 */ /* 0x000fe200078e02ff */
[----:B------:R-:W-:Y:S02]  /*0140*/  LEA R7, R34, R5, 0x2 ;  /* 0x0000000522077211 */ /* 0x000fe400078e10ff */
[----:B----4-:R-:W-:-:S03]  /*0150*/  IADD3 R36, P0, P1, R3, UR6, R36 ;  /* 0x0000000603247c10 */ /* 0x010fc6000f91e024 */
[----:B------:R-:W-:Y:S01]  /*0160*/  IMAD R9, R34, 0x4, R7 ;  /* 0x0000000422097824 */ /* 0x000fe200078e0207 */
[----:B------:R-:W-:Y:S02]  /*0170*/  IADD3.X R38, R2, UR5, R37, P0, P1 ;  /* 0x0000000502267c10 */ /* 0x000fe400087e2425 */
[-C--:B------:R-:W-:Y:S01]  /*0180*/  LEA R2, P0, R4, R36.reuse, 0x1 ;  /* 0x0000002404027211 */ /* 0x080fe200078008ff */
[----:B------:R-:W-:Y:S01]  /*0190*/  IMAD R11, R34, 0x4, R9 ;  /* 0x00000004220b7824 */ /* 0x000fe200078e0209 */
[----:B------:R-:W-:Y:S02]  /*01a0*/  LEA R6, P1, R7, R36, 0x1 ;  /* 0x0000002407067211 */ /* 0x000fe400078208ff */
[----:B------:R-:W-:Y:S01]  /*01b0*/  LEA.HI.X.SX32 R3, R4, R38, 0x1, P0 ;  /* 0x0000002604037211 */ /* 0x000fe200000f0eff */
[C---:B------:R-:W-:Y:S01]  /*01c0*/  IMAD R12, R34.reuse, 0x4, R11 ;  /* 0x00000004220c7824 */ /* 0x040fe200078e020b */
[----:B------:R-:W-:Y:S02]  /*01d0*/  LEA R4, P0, R5, R36, 0x1 ;  /* 0x0000002405047211 */ /* 0x000fe400078008ff */
[----:B------:R-:W-:Y:S01]  /*01e0*/  LEA.HI.X.SX32 R7, R7, R38, 0x1, P1 ;  /* 0x0000002607077211 */ /* 0x000fe200008f0eff */
[----:B------:R0:W2:Y:S01]  /*01f0*/  LDG.E.U16 R22, desc[UR8][R2.64] ;  /* 0x0000000802167981 */ /* 0x0000a2000c1e1500 */
[----:B------:R-:W-:-:S02]  /*0200*/  LEA R13, R34, R12, 0x2 ;  /* 0x0000000c220d7211 */ /* 0x000fc400078e10ff */
[----:B------:R-:W-:Y:S01]  /*0210*/  LEA.HI.X.SX32 R5, R5, R38, 0x1, P0 ;  /* 0x0000002605057211 */ /* 0x000fe200000f0eff */
[----:B------:R1:W3:Y:S01]  /*0220*/  LDG.E.U16 R24, desc[UR8][R6.64] ;  /* 0x0000000806187981 */ /* 0x0002e2000c1e1500 */
[-C--:B------:R-:W-:Y:S01]  /*0230*/  LEA R8, P0, R9, R36.reuse, 0x1 ;  /* 0x0000002409087211 */ /* 0x080fe200078008ff */
[C---:B------:R-:W-:Y:S01]  /*0240*/  IMAD R14, R34.reuse, 0x4, R13 ;  /* 0x00000004220e7824 */ /* 0x040fe200078e020d */
[----:B------:R-:W-:Y:S01]  /*0250*/  LEA R10, P1, R11, R36, 0x1 ;  /* 0x000000240b0a7211 */ /* 0x000fe200078208ff */
[----:B------:R4:W5:Y:S01]  /*0260*/  LDG.E.U16 R23, desc[UR8][R4.64] ;  /* 0x0000000804177981 */ /* 0x000962000c1e1500 */
[----:B------:R-:W-:Y:S01]  /*0270*/  LEA.HI.X.SX32 R9, R9, R38, 0x1, P0 ;  /* 0x0000002609097211 */ /* 0x000fe200000f0eff */
[----:B------:R-:W-:Y:S01]  /*0280*/  IMAD R15, R34, 0x4, R14 ;  /* 0x00000004220f7824 */ /* 0x000fe200078e020e */
[----:B0-----:R-:W-:-:S03]  /*0290*/  LEA R2, P0, R12, R36, 0x1 ;  /* 0x000000240c027211 */ /* 0x001fc600078008ff */
[----:B------:R-:W-:Y:S01]  /*02a0*/  IMAD R18, R34, 0x4, R15 ;  /* 0x0000000422127824 */ /* 0x000fe200078e020f */
[----:B------:R-:W-:Y:S01]  /*02b0*/  LEA.HI.X.SX32 R3, R12, R38, 0x1, P0 ;  /* 0x000000260c037211 */ /* 0x000fe200000f0eff */
[----:B------:R0:W5:Y:S01]  /*02c0*/  LDG.E.U16 R25, desc[UR8][R8.64] ;  /* 0x0000000808197981 */ /* 0x000162000c1e1500 */
[----:B-1----:R-:W-:Y:S02]  /*02d0*/  LEA R6, P0, R13, R36, 0x1 ;  /* 0x000000240d067211 */ /* 0x002fe400078008ff */
[C---:B------:R-:W-:Y:S01]  /*02e0*/  LEA R20, R34.reuse, R18, 0x2 ;  /* 0x0000001222147211 */ /* 0x040fe200078e10ff */
[----:B------:R-:W5:Y:S01]  /*02f0*/  LDG.E.U16 R27, desc[UR8][R2.64] ;  /* 0x00000008021b7981 */ /* 0x000f62000c1e1500 */
[-C--:B------:R-:W-:Y:S02]  /*0300*/  LEA.HI.X.SX32 R11, R11, R38.reuse, 0x1, P1 ;  /* 0x000000260b0b7211 */ /* 0x080fe400008f0eff */
[----:B------:R-:W-:Y:S01]  /*0310*/  LEA.HI.X.SX32 R7, R13, R38, 0x1, P0 ;  /* 0x000000260d077211 */ /* 0x000fe200000f0eff */
[----:B------:R-:W-:Y:S01]  /*0320*/  IMAD R21, R34, 0x4, R20 ;  /* 0x0000000422157824 */ /* 0x000fe200078e0214 */
[C---:B----4-:R-:W-:Y:S01]  /*0330*/  LEA R4, P0, R14.reuse, R36, 0x1 ;  /* 0x000000240e047211 */ /* 0x050fe200078008ff */
[----:B------:R1:W4:Y:S03]  /*0340*/  LDG.E.U16 R26, desc[UR8][R10.64] ;  /* 0x000000080a1a7981 */ /* 0x000326000c1e1500 */
[----:B------:R-:W-:Y:S01]  /*0350*/  LEA.HI.X.SX32 R5, R14, R38, 0x1, P0 ;  /* 0x000000260e057211 */ /* 0x000fe200000f0eff */
[----:B------:R1:W5:Y:S01]  /*0360*/  LDG.E.U16 R28, desc[UR8][R6.64] ;  /* 0x00000008061c7981 */ /* 0x000362000c1e1500 */
[----:B0-----:R-:W-:-:S02]  /*0370*/  LEA R8, P0, R20, R36, 0x1 ;  /* 0x0000002414087211 */ /* 0x001fc400078008ff */
[----:B------:R-:W-:Y:S01]  /*0380*/  LEA R12, P1, R15, R36, 0x1 ;  /* 0x000000240f0c7211 */ /* 0x000fe200078208ff */
[----:B------:R0:W5:Y:S01]  /*0390*/  LDG.E.U16 R29, desc[UR8][R4.64] ;  /* 0x00000008041d7981 */ /* 0x000162000c1e1500 */
[----:B-1----:R-:W-:Y:S01]  /*03a0*/  IMAD R10, R34, 0x4, R21 ;  /* 0x00000004220a7824 */ /* 0x002fe200078e0215 */
[----:B------:R-:W-:-:S03]  /*03b0*/  LEA.HI.X.SX32 R9, R20, R38, 0x1, P0 ;  /* 0x0000002614097211 */ /* 0x000fc600000f0eff */
[----:B------:R-:W-:Y:S01]  /*03c0*/  IMAD R11, R34, 0x4, R10 ;  /* 0x00000004220b7824 */ /* 0x000fe200078e020a */
[C---:B------:R-:W-:Y:S01]  /*03d0*/  LEA R2, P0, R10.reuse, R36, 0x1 ;  /* 0x000000240a027211 */ /* 0x040fe200078008ff */
[----:B------:R-:W5:Y:S01]  /*03e0*/  LDG.E.U16 R32, desc[UR8][R8.64] ;  /* 0x0000000808207981 */ /* 0x000f62000c1e1500 */
[-C--:B------:R-:W-:Y:S02]  /*03f0*/  LEA.HI.X.SX32 R13, R15, R38.reuse, 0x1, P1 ;  /* 0x000000260f0d7211 */ /* 0x080fe400008f0eff */
[----:B------:R-:W-:Y:S02]  /*0400*/  LEA.HI.X.SX32 R3, R10, R38, 0x1, P0 ;  /* 0x000000260a037211 */ /* 0x000fe400000f0eff */
[----:B------:R-:W-:Y:S01]  /*0410*/  LEA R15, R34, R11, 0x2 ;  /* 0x0000000b220f7211 */ /* 0x000fe200078e10ff */
[----:B------:R1:W5:Y:S01]  /*0420*/  LDG.E.U16 R30, desc[UR8][R12.64] ;  /* 0x000000080c1e7981 */ /* 0x000362000c1e1500 */
[-C--:B------:R-:W-:Y:S02]  /*0430*/  LEA R6, P0, R18, R36.reuse, 0x1 ;  /* 0x0000002412067211 */ /* 0x080fe400078008ff */
[----:B------:R-:W-:Y:S01]  /*0440*/  LEA R14, P1, R15, R36, 0x1 ;  /* 0x000000240f0e7211 */ /* 0x000fe200078208ff */
[----:B------:R-:W-:Y:S01]  /*0450*/  IMAD R20, R34, 0x4, R15 ;  /* 0x0000000422147824 */ /* 0x000fe200078e020f */
[----:B------:R-:W-:Y:S01]  /*0460*/  LEA.HI.X.SX32 R7, R18, R38, 0x1, P0 ;  /* 0x0000002612077211 */ /* 0x000fe200000f0eff */
[----:B------:R1:W5:Y:S01]  /*0470*/  LDG.E.U16 R34, desc[UR8][R2.64] ;  /* 0x0000000802227981 */ /* 0x000362000c1e1500 */
[----:B0-----:R-:W-:-:S02]  /*0480*/  LEA R4, P0, R21, R36, 0x1 ;  /* 0x0000002415047211 */ /* 0x001fc400078008ff */
[-C--:B------:R-:W-:Y:S01]  /*0490*/  LEA.HI.X.SX32 R15, R15, R38.reuse, 0x1, P1 ;  /* 0x000000260f0f7211 */ /* 0x080fe200008f0eff */
[----:B------:R-:W5:Y:S01]  /*04a0*/  LDG.E.U16 R9, desc[UR8][R6.64] ;  /* 0x0000000806097981 */ /* 0x000f62000c1e1500 */
[----:B------:R-:W-:Y:S02]  /*04b0*/  LEA.HI.X.SX32 R5, R21, R38, 0x1, P0 ;  /* 0x0000002615057211 */ /* 0x000fe400000f0eff */
[CC--:B-1----:R-:W-:Y:S01]  /*04c0*/  LEA R12, P0, R20.reuse, R36.reuse, 0x1 ;  /* 0x00000024140c7211 */ /* 0x0c2fe200078008ff */
[----:B------:R-:W5:Y:S01]  /*04d0*/  LDG.E.U16 R14, desc[UR8][R14.64] ;  /* 0x000000080e0e7981 */ /* 0x000f62000c1e1500 */
[C---:B------:R-:W-:Y:S02]  /*04e0*/  LEA R10, P1, R11.reuse, R36, 0x1 ;  /* 0x000000240b0a7211 */ /* 0x040fe400078208ff */
[-C--:B------:R-:W-:Y:S01]  /*04f0*/  LEA.HI.X.SX32 R13, R20, R38.reuse, 0x1, P0 ;  /* 0x00000026140d7211 */ /* 0x080fe200000f0eff */
[----:B------:R-:W5:Y:S01]  /*0500*/  LDG.E.U16 R21, desc[UR8][R4.64] ;  /* 0x0000000804157981 */ /* 0x000f62000c1e1500 */
[----:B------:R-:W-:-:S04]  /*0510*/  LEA.HI.X.SX32 R11, R11, R38, 0x1, P1 ;  /* 0x000000260b0b7211 */ /* 0x000fc800008f0eff */
[----:B------:R0:W5:Y:S04]  /*0520*/  LDG.E.U16 R13, desc[UR8][R12.64] ;  /* 0x000000080c0d7981 */ /* 0x000168000c1e1500 */
[----:B------:R1:W5:Y:S01]  /*0530*/  LDG.E.U16 R31, desc[UR8][R10.64] ;  /* 0x000000080a1f7981 */ /* 0x000362000c1e1500 */
[----:B------:R-:W1:Y:S01]  /*0540*/  S2R R2, SR_TID.X ;  /* 0x0000000000027919 */ /* 0x000e620000002100 */
[----:B0-----:R-:W0:Y:S01]  /*0550*/  LDC R12, c[0x0][0x280] ;  /* 0x0000a000ff0c7b82 */ /* 0x001e220000000800 */
[----:B------:R-:W-:Y:S02]  /*0560*/  LOP3.LUT R20, R17, 0x3f, RZ, 0xc0, !PT ;  /* 0x0000003f11147812 */ /* 0x000fe400078ec0ff */
[----:B------:R-:W-:-:S05]  /*0570*/  SHF.R.S32.HI R3, RZ, 0x6, R17 ;  /* 0x00000006ff037819 */ /* 0x000fca0000011411 */
[----:B------:R-:W0:Y:S01]  /*0580*/  S2UR UR6, SR_CgaCtaId ;  /* 0x00000000000679c3 */ /* 0x000e220000008800 */
[----:B------:R-:W-:Y:S01]  /*0590*/  IMAD.SHL.U32 R6, R20, 0x2, RZ ;  /* 0x0000000214067824 */ /* 0x000fe200078e00ff */
[----:B------:R-:W-:-:S04]  /*05a0*/  SGXT R3, R3, 0x1 ;  /* 0x000000010303781a */ /* 0x000fc80000000200 */
[----:B------:R-:W-:Y:S01]  /*05b0*/  LOP3.LUT R3, R6, 0x90, R3, 0x78, !PT ;  /* 0x0000009006037812 */ /* 0x000fe200078e7803 */
[C---:B-1----:R-:W-:Y:S01]  /*05c0*/  IMAD.SHL.U32 R8, R2.reuse, 0x2, RZ ;  /* 0x0000000202087824 */ /* 0x042fe200078e00ff */
[--C-:B------:R-:W-:Y:S02]  /*05d0*/  SHF.R.S32.HI R5, RZ, 0x3, R2.reuse ;  /* 0x00000003ff057819 */ /* 0x100fe40000011402 */
[----:B------:R-:W-:Y:S02]  /*05e0*/  LOP3.LUT R15, R2, 0x60, RZ, 0xc0, !PT ;  /* 0x00000060020f7812 */ /* 0x000fe400078ec0ff */
[----:B------:R-:W-:Y:S02]  /*05f0*/  LOP3.LUT R4, R8, 0x3c, RZ, 0xc0, !PT ;  /* 0x0000003c08047812 */ /* 0x000fe400078ec0ff */
[----:B------:R-:W-:Y:S02]  /*0600*/  SGXT R5, R5, 0x1 ;  /* 0x000000010505781a */ /* 0x000fe40000000200 */
[----:B------:R-:W-:-:S02]  /*0610*/  SHF.R.S32.HI R6, RZ, 0x4, R2 ;  /* 0x00000004ff067819 */ /* 0x000fc40000011402 */
[----:B------:R-:W-:Y:S02]  /*0620*/  LEA R7, R15, R4, 0x3 ;  /* 0x000000040f077211 */ /* 0x000fe400078e18ff */
[----:B------:R-:W-:Y:S02]  /*0630*/  LOP3.LUT R4, R2, 0x7, RZ, 0xc0, !PT ;  /* 0x0000000702047812 */ /* 0x000fe400078ec0ff */
[----:B------:R-:W-:Y:S02]  /*0640*/  LOP3.LUT R11, R5, 0x440, RZ, 0xc0, !PT ;  /* 0x00000440050b7812 */ /* 0x000fe400078ec0ff */
[----:B------:R-:W-:Y:S01]  /*0650*/  SGXT R6, R6, 0x1 ;  /* 0x000000010606781a */ /* 0x000fe20000000200 */
[C---:B------:R-:W-:Y:S02]  /*0660*/  IMAD.SHL.U32 R10, R2.reuse, 0x40, RZ ;  /* 0x00000040020a7824 */ /* 0x040fe400078e00ff */
[----:B------:R-:W-:Y:S01]  /*0670*/  IMAD.SHL.U32 R5, R2, 0x4, RZ ;  /* 0x0000000402057824 */ /* 0x000fe200078e00ff */
[----:B------:R-:W-:Y:S01]  /*0680*/  LOP3.LUT R8, R6, 0x804, RZ, 0xc0, !PT ;  /* 0x0000080406087812 */ /* 0x000fe200078ec0ff */
[----:B------:R-:W-:Y:S01]  /*0690*/  IMAD R11, R4, 0x8, R11 ;  /* 0x00000008040b7824 */ /* 0x000fe200078e020b */
[----:B------:R-:W-:Y:S01]  /*06a0*/  UMOV UR4, 0x400 ;  /* 0x0000040000047882 */ /* 0x000fe20000000000 */
[----:B0-----:R-:W-:Y:S01]  /*06b0*/  ISETP.GE.AND P1, PT, R12, 0x1, PT ;  /* 0x000000010c00780c */ /* 0x001fe20003f26270 */
[----:B------:R-:W-:Y:S01]  /*06c0*/  ULEA UR6, UR6, UR4, 0x18 ;  /* 0x0000000406067291 */ /* 0x000fe2000f8ec03f */
[----:B------:R-:W-:-:S02]  /*06d0*/  LOP3.LUT R6, R10, 0x40, RZ, 0xc0, !PT ;  /* 0x000000400a067812 */ /* 0x000fc400078ec0ff */
[----:B------:R-:W-:Y:S02]  /*06e0*/  LOP3.LUT R8, R8, 0x80, R5, 0xf8, !PT ;  /* 0x0000008008087812 */ /* 0x000fe400078ef805 */
[----:B------:R-:W-:Y:S02]  /*06f0*/  LOP3.LUT R11, R11, 0x40, R2, 0x78, !PT ;  /* 0x000000400b0b7812 */ /* 0x000fe400078e7802 */
[----:B------:R-:W-:Y:S02]  /*0700*/  IADD3 R6, R6, R7, RZ ;  /* 0x0000000706067210 */ /* 0x000fe40007ffe0ff */
[----:B------:R-:W-:Y:S02]  /*0710*/  LOP3.LUT R7, R8, R11, RZ, 0xfc, !PT ;  /* 0x0000000b08077212 */ /* 0x000fe400078efcff */
[----:B------:R-:W-:Y:S02]  /*0720*/  LOP3.LUT R8, R3, 0x20, RZ, 0x3c, !PT ;  /* 0x0000002003087812 */ /* 0x000fe400078e3cff */
[----:B------:R-:W-:-:S02]  /*0730*/  LOP3.LUT R18, R17, 0x60, RZ, 0xc0, !PT ;  /* 0x0000006011127812 */ /* 0x000fc400078ec0ff */
[----:B------:R-:W-:Y:S02]  /*0740*/  LOP3.LUT R15, R2, 0x7f, RZ, 0xc0, !PT ;  /* 0x0000007f020f7812 */ /* 0x000fe400078ec0ff */
[----:B------:R-:W-:Y:S01]  /*0750*/  R2UR UR4, R18 ;  /* 0x00000000120472ca */ /* 0x000fe200000e0000 */
[----:B------:R-:W-:Y:S01]  /*0760*/  IMAD.MOV.U32 R10, RZ, RZ, 0x3f800000 ;  /* 0x3f800000ff0a7424 */ /* 0x000fe200078e00ff */
[----:B------:R-:W-:Y:S01]  /*0770*/  ISETP.GE.U32.AND P0, PT, R15, 0x20, PT ;  /* 0x000000200f00780c */ /* 0x000fe20003f06070 */
[----:B------:R-:W-:Y:S01]  /*0780*/  IMAD.MOV.U32 R72, RZ, RZ, -0x800000 ;  /* 0xff800000ff487424 */ /* 0x000fe200078e00ff */
[----:B------:R-:W-:Y:S01]  /*0790*/  MOV R73, 0xff800000 ;  /* 0xff80000000497802 */ /* 0x000fe20000000f00 */
[----:B------:R-:W-:Y:S01]  /*07a0*/  IMAD.MOV.U32 R74, RZ, RZ, -0x800000 ;  /* 0xff800000ff4a7424 */ /* 0x000fe200078e00ff */
[----:B------:R-:W-:Y:S01]  /*07b0*/  CS2R R44, SRZ ;  /* 0x00000000002c7805 */ /* 0x000fe2000001ff00 */
[----:B------:R-:W-:Y:S01]  /*07c0*/  IMAD.MOV.U32 R75, RZ, RZ, -0x800000 ;  /* 0xff800000ff4b7424 */ /* 0x000fe200078e00ff */
[----:B------:R-:W-:Y:S01]  /*07d0*/  CS2R R46, SRZ ;  /* 0x00000000002e7805 */ /* 0x000fe2000001ff00 */
[----:B------:R-:W-:Y:S01]  /*07e0*/  IMAD.MOV.U32 R11, RZ, RZ, 0x3f800000 ;  /* 0x3f800000ff0b7424 */ /* 0x000fe200078e00ff */
[----:B------:R-:W-:-:S02]  /*07f0*/  CS2R R40, SRZ ;  /* 0x0000000000287805 */ /* 0x000fc4000001ff00 */
[----:B------:R-:W-:Y:S02]  /*0800*/  CS2R R42, SRZ ;  /* 0x00000000002a7805 */ /* 0x000fe4000001ff00 */
[----:B------:R-:W-:Y:S02]  /*0810*/  CS2R R36, SRZ ;  /* 0x0000000000247805 */ /* 0x000fe4000001ff00 */
[----:B------:R-:W-:Y:S02]  /*0820*/  CS2R R38, SRZ ;  /* 0x0000000000267805 */ /* 0x000fe4000001ff00 */
[C---:B------:R-:W-:Y:S01]  /*0830*/  LOP3.LUT R18, R17.reuse, 0x7f, RZ, 0xc0, !PT ;  /* 0x0000007f11127812 */ /* 0x040fe200078ec0ff */
[----:B------:R-:W-:Y:S01]  /*0840*/  IMAD.SHL.U32 R15, R17, 0x40, RZ ;  /* 0x00000040110f7824 */ /* 0x000fe200078e00ff */
[----:B--2---:R-:W-:Y:S04]  /*0850*/  STS.U16 [R3+UR6], R22 ;  /* 0x0000001603007988 */ /* 0x004fe80008000406 */
[----:B---3--:R-:W-:Y:S04]  /*0860*/  STS.U16 [R3+UR6+0x200], R24 ;  /* 0x0002001803007988 */ /* 0x008fe80008000406 */
[----:B----4-:R-:W-:Y:S04]  /*0870*/  STS.U16 [R3+UR6+0x400], R26 ;  /* 0x0004001a03007988 */ /* 0x010fe80008000406 */
[----:B-----5:R-:W-:Y:S04]  /*0880*/  STS.U16 [R3+UR6+0x600], R28 ;  /* 0x0006001c03007988 */ /* 0x020fe80008000406 */
[----:B------:R0:W-:Y:S04]  /*0890*/  STS.U16 [R3+UR6+0xa00], R32 ;  /* 0x000a002003007988 */ /* 0x0001e80008000406 */
[----:B------:R-:W-:Y:S04]  /*08a0*/  STS.U16 [R3+UR6+0x800], R30 ;  /* 0x0008001e03007988 */ /* 0x000fe80008000406 */
[----:B------:R1:W-:Y:S01]  /*08b0*/  STS.U16 [R3+UR6+0xc00], R34 ;  /* 0x000c002203007988 */ /* 0x0003e20008000406 */
[----:B0-----:R-:W-:-:S03]  /*08c0*/  CS2R R32, SRZ ;  /* 0x0000000000207805 */ /* 0x001fc6000001ff00 */
[----:B------:R0:W-:Y:S04]  /*08d0*/  STS.U16 [R3+UR6+0xe00], R14 ;  /* 0x000e000e03007988 */ /* 0x0001e80008000406 */
[----:B------:R-:W-:Y:S01]  /*08e0*/  STS.U16 [R8+UR6+0x100], R23 ;  /* 0x0001001708007988 */ /* 0x000fe20008000406 */
[----:B-1----:R-:W-:-:S03]  /*08f0*/  CS2R R34, SRZ ;  /* 0x0000000000227805 */ /* 0x002fc6000001ff00 */
[----:B------:R-:W-:Y:S04]  /*0900*/  STS.U16 [R8+UR6+0x300], R25 ;  /* 0x0003001908007988 */ /* 0x000fe80008000406 */
[----:B------:R1:W-:Y:S01]  /*0910*/  STS.U16 [R8+UR6+0x500], R27 ;  /* 0x0005001b08007988 */ /* 0x0003e20008000406 */
[----:B0-----:R-:W-:-:S03]  /*0920*/  LOP3.LUT R14, R17, 0x7, RZ, 0xc0, !PT ;  /* 0x00000007110e7812 */ /* 0x001fc600078ec0ff */
[----:B------:R-:W-:Y:S04]  /*0930*/  STS.U16 [R8+UR6+0x700], R29 ;  /* 0x0007001d08007988 */ /* 0x000fe80008000406 */
[----:B------:R0:W-:Y:S04]  /*0940*/  STS.U16 [R8+UR6+0x900], R9 ;  /* 0x0009000908007988 */ /* 0x0001e80008000406 */
[----:B------:R-:W-:Y:S01]  /*0950*/  STS.U16 [R8+UR6+0xb00], R21 ;  /* 0x000b001508007988 */ /* 0x000fe20008000406 */
[----:B-1----:R-:W-:-:S03]  /*0960*/  MOV R27, 0x3f800000 ;  /* 0x3f800000001b7802 */ /* 0x002fc60000000f00 */
[----:B------:R-:W-:Y:S04]  /*0970*/  STS.U16 [R8+UR6+0xd00], R31 ;  /* 0x000d001f08007988 */ /* 0x000fe80008000406 */
[----:B------:R1:W-:Y:S01]  /*0980*/  STS.U16 [R8+UR6+0xf00], R13 ;  /* 0x000f000d08007988 */ /* 0x0003e20008000406 */
[----:B0-----:R-:W-:Y:S02]  /*0990*/  IMAD.MOV.U32 R9, RZ, RZ, 0x3f800000 ;  /* 0x3f800000ff097424 */ /* 0x001fe400078e00ff */
[----:B-1----:R-:W-:Y:S01]  /*09a0*/  IMAD.SHL.U32 R13, R17, 0x2, RZ ;  /* 0x00000002110d7824 */ /* 0x002fe200078e00ff */
[----:B------:R-:W-:Y:S06]  /*09b0*/  @!P1 BRA `(.L_x_0) ;  /* 0x0000001c00549947 */ /* 0x000fec0003800000 */
[----:B------:R-:W0:Y:S01]  /*09c0*/  LDC.64 R44, c[0x0][0x250] ;  /* 0x00009400ff2c7b82 */ /* 0x000e220000000a00 */
[----:B------:R-:W-:Y:S01]  /*09d0*/  SHF.R.U32.HI R10, RZ, 0x6, R17 ;  /* 0x00000006ff0a7819 */ /* 0x000fe20000011611 */
[----:B------:R-:W-:Y:S01]  /*09e0*/  IMAD.SHL.U32 R9, R17, 0x8, RZ ;  /* 0x0000000811097824 */ /* 0x000fe200078e00ff */
[----:B------:R-:W-:Y:S02]  /*09f0*/  USHF.R.U32.HI UR5, URZ, 0x1, UR4 ;  /* 0x000000013f057899 */ /* 0x000fe40008011604 */
[----:B------:R-:W-:Y:S01]  /*0a00*/  IMAD.U32 R11, RZ, RZ, UR4 ;  /* 0x00000004ff0b7e24 */ /* 0x000fe2000f8e00ff */
[----:B------:R-:W-:Y:S01]  /*0a10*/  SGXT.U32 R10, R10, 0x1 ;  /* 0x000000010a0a781a */ /* 0x000fe20000000000 */
[----:B------:R-:W-:Y:S01]  /*0a20*/  ULEA UR4, UR4, UR6, 0x4 ;  /* 0x0000000604047291 */ /* 0x000fe2000f8e203f */
[----:B------:R-:W-:Y:S01]  /*0a30*/  IMAD.MOV.U32 R109, RZ, RZ, -0x800000 ;  /* 0xff800000ff6d7424 */ /* 0x000fe200078e00ff */
[----:B------:R-:W1:Y:S01]  /*0a40*/  LDC R50, c[0x0][0x268] ;  /* 0x00009a00ff327b82 */ /* 0x000e620000000800 */
[----:B------:R-:W-:Y:S01]  /*0a50*/  IMAD R38, R11, 0x2, R14 ;  /* 0x000000020b267824 */ /* 0x000fe200078e020e */
[----:B------:R-:W-:Y:S01]  /*0a60*/  ULDC.64 UR10, c[0x0][0x218] ;  /* 0x00008600000a7ab9 */ /* 0x000fe20000000a00 */
[----:B------:R-:W-:Y:S01]  /*0a70*/  IMAD.MOV.U32 R105, RZ, RZ, -0x800000 ;  /* 0xff800000ff697424 */ /* 0x000fe200078e00ff */
[----:B------:R-:W-:Y:S01]  /*0a80*/  MOV R108, 0xff800000 ;  /* 0xff800000006c7802 */ /* 0x000fe20000000f00 */
[----:B------:R-:W-:-:S02]  /*0a90*/  IMAD.SHL.U32 R38, R38, 0x10, RZ ;  /* 0x0000001026267824 */ /* 0x000fc400078e00ff */
[----:B------:R-:W-:Y:S01]  /*0aa0*/  IMAD.MOV.U32 R104, RZ, RZ, -0x800000 ;  /* 0xff800000ff687424 */ /* 0x000fe200078e00ff */
[----:B------:R-:W2:Y:S02]  /*0ab0*/  LDC.64 R82, c[0x0][0x220] ;  /* 0x00008800ff527b82 */ /* 0x000ea40000000a00 */
[--C-:B------:R-:W-:Y:S01]  /*0ac0*/  LOP3.LUT R11, R38, 0x30, R13.reuse, 0x78, !PT ;  /* 0x00000030260b7812 */ /* 0x100fe200078e780d */
[----:B0-----:R-:W-:Y:S01]  /*0ad0*/  IMAD R22, R10, R45, RZ ;  /* 0x0000002d0a167224 */ /* 0x001fe200078e02ff */
[----:B------:R-:W-:Y:S02]  /*0ae0*/  LOP3.LUT R10, R9, 0x30, RZ, 0xc0, !PT ;  /* 0x00000030090a7812 */ /* 0x000fe400078ec0ff */
[----:B------:R-:W-:Y:S02]  /*0af0*/  LEA R9, R19, UR6, 0x6 ;  /* 0x0000000613097c11 */ /* 0x000fe4000f8e30ff */
[C---:B------:R-:W-:Y:S02]  /*0b00*/  LEA R24, R45.reuse, R22, 0x1 ;  /* 0x000000162d187211 */ /* 0x040fe400078e08ff */
[----:B------:R-:W-:Y:S01]  /*0b10*/  LOP3.LUT R12, R10, UR5, RZ, 0x3c, !PT ;  /* 0x000000050a0c7c12 */ /* 0x000fe2000f8e3cff */
[----:B-1----:R-:W-:Y:S01]  /*0b20*/  IMAD R21, R16, R50, RZ ;  /* 0x0000003210157224 */ /* 0x002fe200078e02ff */
[----:B------:R-:W-:Y:S01]  /*0b30*/  LOP3.LUT R40, R10, 0x30, R13, 0x78, !PT ;  /* 0x000000300a287812 */ /* 0x000fe200078e780d */
[C---:B------:R-:W-:Y:S01]  /*0b40*/  IMAD R26, R45.reuse, 0x2, R24 ;  /* 0x000000022d1a7824 */ /* 0x040fe200078e0218 */
[----:B------:R-:W-:Y:S01]  /*0b50*/  IADD3 R12, R12, R9, RZ ;  /* 0x000000090c0c7210 */ /* 0x000fe20007ffe0ff */
[----:B------:R-:W-:Y:S01]  /*0b60*/  IMAD.SHL.U32 R9, R14, 0x40, RZ ;  /* 0x000000400e097824 */ /* 0x000fe200078e00ff */
[----:B------:R-:W-:Y:S01]  /*0b70*/  LOP3.LUT R48, R10, 0x3c0, R15, 0xf8, !PT ;  /* 0x000003c00a307812 */ /* 0x000fe200078ef80f */
[----:B------:R-:W-:Y:S01]  /*0b80*/  IMAD R28, R45, 0x2, R26 ;  /* 0x000000022d1c7824 */ /* 0x000fe200078e021a */
[----:B------:R-:W-:Y:S01]  /*0b90*/  LOP3.LUT R15, R17, 0x10, RZ, 0xc0, !PT ;  /* 0x00000010110f7812 */ /* 0x000fe200078ec0ff */
[----:B------:R-:W-:Y:S01]  /*0ba0*/  IMAD R23, R50, 0x4, R21 ;  /* 0x0000000432177824 */ /* 0x000fe200078e0215 */
[----:B------:R-:W-:Y:S01]  /*0bb0*/  LOP3.LUT R36, R9, R10, RZ, 0xfc, !PT ;  /* 0x0000000a09247212 */ /* 0x000fe200078efcff */
[----:B------:R-:W-:Y:S01]  /*0bc0*/  IMAD R30, R45, 0x2, R28 ;  /* 0x000000022d1e7824 */ /* 0x000fe200078e021c */
[----:B------:R-:W-:-:S02]  /*0bd0*/  LEA R14, R14, R11, 0x7 ;  /* 0x0000000b0e0e7211 */ /* 0x000fc400078e38ff */
[----:B------:R-:W-:Y:S02]  /*0be0*/  LOP3.LUT R10, R36, 0x10, R13, 0x78, !PT ;  /* 0x00000010240a7812 */ /* 0x000fe400078e780d */
[----:B------:R-:W-:Y:S02]  /*0bf0*/  LEA R32, R45, R30, 0x1 ;  /* 0x0000001e2d207211 */ /* 0x000fe400078e08ff */
[----:B------:R-:W-:Y:S01]  /*0c00*/  IADD3 R13, R9, UR4, R40 ;  /* 0x00000004090d7c10 */ /* 0x000fe2000fffe028 */
[----:B------:R-:W-:Y:S01]  /*0c10*/  ULDC.64 UR4, c[0x0][0x260] ;  /* 0x0000980000047ab9 */ /* 0x000fe20000000a00 */
[----:B------:R-:W-:Y:S01]  /*0c20*/  IMAD R9, R44, UR7, RZ ;  /* 0x000000072c097c24 */ /* 0x000fe2000f8e02ff */
[----:B------:R-:W-:Y:S01]  /*0c30*/  UIMAD UR4, UR7, UR4, URZ ;  /* 0x00000004070472a4 */ /* 0x000fe2000f8e023f */
[----:B------:R-:W-:Y:S02]  /*0c40*/  IMAD R34, R45, 0x2, R32 ;  /* 0x000000022d227824 */ /* 0x000fe400078e0220 */
[----:B------:R-:W-:Y:S01]  /*0c50*/  IMAD R19, R19, UR5, RZ ;  /* 0x0000000513137c24 */ /* 0x000fe2000f8e02ff */
[----:B------:R-:W-:Y:S01]  /*0c60*/  ULDC UR5, c[0x0][0x258] ;  /* 0x0000960000057ab9 */ /* 0x000fe20000000800 */
[----:B------:R-:W-:-:S02]  /*0c70*/  IMAD R36, R45, 0x2, R34 ;  /* 0x000000022d247824 */ /* 0x000fc400078e0222 */
[----:B------:R-:W-:Y:S01]  /*0c80*/  IMAD R20, R20, UR5, RZ ;  /* 0x0000000514147c24 */ /* 0x000fe2000f8e02ff */
[----:B------:R-:W-:Y:S01]  /*0c90*/  USHF.L.U32 UR5, UR4, 0x1, URZ ;  /* 0x0000000104057899 */ /* 0x000fe2000800063f */
[----:B------:R-:W-:Y:S02]  /*0ca0*/  IMAD R38, R45, 0x2, R36 ;  /* 0x000000022d267824 */ /* 0x000fe400078e0224 */
[----:B------:R-:W-:Y:S01]  /*0cb0*/  IMAD R15, R15, 0x20, R10 ;  /* 0x000000200f0f7824 */ /* 0x000fe200078e020a */
[C---:B------:R-:W-:Y:S01]  /*0cc0*/  SHF.L.U32 R11, R20.reuse, 0x1, RZ ;  /* 0x00000001140b7819 */ /* 0x040fe200000006ff */
[----:B------:R-:W-:Y:S01]  /*0cd0*/  IMAD.SHL.U32 R10, R9, 0x2, RZ ;  /* 0x00000002090a7824 */ /* 0x000fe200078e00ff */
[----:B------:R-:W-:Y:S01]  /*0ce0*/  LEA R40, R45, R38, 0x1 ;  /* 0x000000262d287211 */ /* 0x000fe200078e08ff */
[----:B------:R-:W-:-:S03]  /*0cf0*/  IMAD.HI R20, R20, 0x2, RZ ;  /* 0x0000000214147827 */ /* 0x000fc600078e02ff */
[----:B------:R-:W-:Y:S01]  /*0d00*/  IADD3 R113, P1, P2, R11, UR10, R10 ;  /* 0x0000000a0b717c10 */ /* 0x000fe2000fa3e00a */
[----:B------:R-:W-:Y:S02]  /*0d10*/  IMAD R42, R45, 0x2, R40 ;  /* 0x000000022d2a7824 */ /* 0x000fe400078e0228 */
[----:B------:R-:W-:Y:S01]  /*0d20*/  IMAD.HI R9, R9, 0x2, RZ ;  /* 0x0000000209097827 */ /* 0x000fe200078e02ff */
[-C--:B------:R-:W-:Y:S02]  /*0d30*/  LEA R146, P3, R22, R113.reuse, 0x1 ;  /* 0x0000007116927211 */ /* 0x080fe400078608ff */
[-C--:B------:R-:W-:Y:S01]  /*0d40*/  LEA R144, P4, R24, R113.reuse, 0x1 ;  /* 0x0000007118907211 */ /* 0x080fe200078808ff */
[----:B------:R-:W-:Y:S01]  /*0d50*/  IMAD.SHL.U32 R11, R19, 0x2, RZ ;  /* 0x00000002130b7824 */ /* 0x000fe200078e00ff */
[----:B------:R-:W-:Y:S01]  /*0d60*/  IADD3.X R27, R20, UR11, R9, P1, P2 ;  /* 0x0000000b141b7c10 */ /* 0x000fe20008fe4409 */
[----:B------:R-:W-:Y:S01]  /*0d70*/  IMAD R44, R45, 0x2, R42 ;  /* 0x000000022d2c7824 */ /* 0x000fe200078e022a */
[----:B------:R-:W-:Y:S01]  /*0d80*/  LEA R140, P5, R28, R113, 0x1 ;  /* 0x000000711c8c7211 */ /* 0x000fe200078a08ff */
[----:B------:R-:W-:Y:S01]  /*0d90*/  IMAD.HI R20, R19, 0x2, RZ ;  /* 0x0000000213147827 */ /* 0x000fe200078e02ff */
[----:B--2---:R-:W-:Y:S01]  /*0da0*/  IADD3 R82, P1, P2, R11, UR5, R82 ;  /* 0x000000050b527c10 */ /* 0x004fe2000fa3e052 */
[----:B------:R-:W-:Y:S01]  /*0db0*/  UIMAD.WIDE UR4, UR4, 0x2, URZ ;  /* 0x00000002040478a5 */ /* 0x000fe2000f8e023f */
[----:B------:R-:W-:Y:S01]  /*0dc0*/  LEA.HI.X.SX32 R147, R22, R27, 0x1, P3 ;  /* 0x0000001b16937211 */ /* 0x000fe200018f0eff */
[C---:B------:R-:W-:Y:S01]  /*0dd0*/  IMAD R16, R45.reuse, 0x2, R44 ;  /* 0x000000022d107824 */ /* 0x040fe200078e022c */
[-C--:B------:R-:W-:Y:S01]  /*0de0*/  LEA R142, P3, R26, R113.reuse, 0x1 ;  /* 0x000000711a8e7211 */ /* 0x080fe200078608ff */
[----:B------:R-:W-:Y:S01]  /*0df0*/  IMAD R11, R50, 0x4, R23 ;  /* 0x00000004320b7824 */ /* 0x000fe200078e0217 */
[----:B------:R-:W-:Y:S01]  /*0e00*/  LEA R128, P6, R36, R113, 0x1 ;  /* 0x0000007124807211 */ /* 0x000fe200078c08ff */
[----:B------:R-:W-:Y:S01]  /*0e10*/  ULDC UR11, c[0x0][0x238] ;  /* 0x00008e00000b7ab9 */ /* 0x000fe20000000800 */
[----:B------:R-:W-:Y:S01]  /*0e20*/  LEA R46, R45, R16, 0x1 ;  /* 0x000000102d2e7211 */ /* 0x000fe200078e08ff */
[----:B------:R-:W-:Y:S01]  /*0e30*/  UMOV UR4, URZ ;  /* 0x0000003f00047c82 */ /* 0x000fe20008000000 */
[----:B------:R-:W-:-:S02]  /*0e40*/  LEA R25, R50, R11, 0x2 ;  /* 0x0000000b32197211 */ /* 0x000fc400078e10ff */
[C---:B------:R-:W-:Y:S02]  /*0e50*/  LEA R10, R45.reuse, R46, 0x1 ;  /* 0x0000002e2d0a7211 */ /* 0x040fe400078e08ff */
[-C--:B------:R-:W-:Y:S01]  /*0e60*/  LEA.HI.X.SX32 R145, R24, R27.reuse, 0x1, P4 ;  /* 0x0000001b18917211 */ /* 0x080fe200020f0eff */
[----:B------:R-:W-:Y:S01]  /*0e70*/  IMAD R19, R50, 0x4, R25 ;  /* 0x0000000432137824 */ /* 0x000fe200078e0219 */
[-C--:B------:R-:W-:Y:S01]  /*0e80*/  LEA.HI.X.SX32 R143, R26, R27.reuse, 0x1, P3 ;  /* 0x0000001b1a8f7211 */ /* 0x080fe200018f0eff */
[----:B------:R-:W-:Y:S01]  /*0e90*/  IMAD R9, R45, 0x2, R10 ;  /* 0x000000022d097824 */ /* 0x000fe200078e020a */
[----:B------:R-:W-:Y:S01]  /*0ea0*/  LEA.HI.X.SX32 R141, R28, R27, 0x1, P5 ;  /* 0x0000001b1c8d7211 */ /* 0x000fe200028f0eff */
[----:B------:R-:W-:Y:S01]  /*0eb0*/  IMAD R22, R50, 0x4, R19 ;  /* 0x0000000432167824 */ /* 0x000fe200078e0213 */
[-C--:B------:R-:W-:Y:S02]  /*0ec0*/  LEA R138, P3, R30, R113.reuse, 0x1 ;  /* 0x000000711e8a7211 */ /* 0x080fe400078608ff */
[----:B------:R-:W-:-:S02]  /*0ed0*/  LEA R134, P4, R32, R113, 0x1 ;  /* 0x0000007120867211 */ /* 0x000fc400078808ff */
[----:B------:R-:W-:Y:S02]  /*0ee0*/  LEA R132, P5, R34, R113, 0x1 ;  /* 0x0000007122847211 */ /* 0x000fe400078a08ff */
[----:B------:R-:W-:Y:S02]  /*0ef0*/  LEA.HI.X.SX32 R129, R36, R27, 0x1, P6 ;  /* 0x0000001b24817211 */ /* 0x000fe400030f0eff */
[----:B------:R-:W-:Y:S02]  /*0f00*/  CS2R R36, SRZ ;  /* 0x0000000000247805 */ /* 0x000fe4000001ff00 */
[----:B------:R-:W-:Y:S02]  /*0f10*/  LEA R120, P6, R44, R113, 0x1 ;  /* 0x000000712c787211 */ /* 0x000fe400078c08ff */
[-C--:B------:R-:W-:Y:S02]  /*0f20*/  LEA.HI.X.SX32 R139, R30, R27.reuse, 0x1, P3 ;  /* 0x0000001b1e8b7211 */ /* 0x080fe400018f0eff */
[----:B------:R-:W-:-:S02]  /*0f30*/  LEA.HI.X.SX32 R135, R32, R27, 0x1, P4 ;  /* 0x0000001b20877211 */ /* 0x000fc400020f0eff */
[----:B------:R-:W-:Y:S02]  /*0f40*/  CS2R R32, SRZ ;  /* 0x0000000000207805 */ /* 0x000fe4000001ff00 */
[----:B------:R-:W-:Y:S02]  /*0f50*/  LEA.HI.X.SX32 R133, R34, R27, 0x1, P5 ;  /* 0x0000001b22857211 */ /* 0x000fe400028f0eff */
[----:B------:R-:W-:Y:S02]  /*0f60*/  CS2R R34, SRZ ;  /* 0x0000000000227805 */ /* 0x000fe4000001ff00 */
[-C--:B------:R-:W-:Y:S02]  /*0f70*/  LEA R126, P3, R38, R113.reuse, 0x1 ;  /* 0x00000071267e7211 */ /* 0x080fe400078608ff */
[-C--:B------:R-:W-:Y:S02]  /*0f80*/  LEA R124, P4, R40, R113.reuse, 0x1 ;  /* 0x00000071287c7211 */ /* 0x080fe400078808ff */
[----:B------:R-:W-:-:S02]  /*0f90*/  LEA R122, P5, R42, R113, 0x1 ;  /* 0x000000712a7a7211 */ /* 0x000fc400078a08ff */
[----:B------:R-:W-:Y:S02]  /*0fa0*/  LEA.HI.X.SX32 R121, R44, R27, 0x1, P6 ;  /* 0x0000001b2c797211 */ /* 0x000fe400030f0eff */
[----:B------:R-:W-:Y:S02]  /*0fb0*/  CS2R R44, SRZ ;  /* 0x00000000002c7805 */ /* 0x000fe4000001ff00 */
[----:B------:R-:W-:Y:S02]  /*0fc0*/  LEA R24, R50, R22, 0x2 ;  /* 0x0000001632187211 */ /* 0x000fe400078e10ff */
[----:B------:R-:W-:Y:S02]  /*0fd0*/  LEA R112, P6, R9, R113, 0x1 ;  /* 0x0000007109707211 */ /* 0x000fe400078c08ff */
[----:B------:R-:W-:Y:S02]  /*0fe0*/  LEA.HI.X.SX32 R127, R38, R27, 0x1, P3 ;  /* 0x0000001b267f7211 */ /* 0x000fe400018f0eff */
[----:B------:R-:W-:-:S02]  /*0ff0*/  CS2R R38, SRZ ;  /* 0x0000000000267805 */ /* 0x000fc4000001ff00 */
[-C--:B------:R-:W-:Y:S02]  /*1000*/  LEA.HI.X.SX32 R125, R40, R27.reuse, 0x1, P4 ;  /* 0x0000001b287d7211 */ /* 0x080fe400020f0eff */
[----:B------:R-:W-:Y:S02]  /*1010*/  CS2R R40, SRZ ;  /* 0x0000000000287805 */ /* 0x000fe4000001ff00 */
[----:B------:R-:W-:Y:S02]  /*1020*/  LEA.HI.X.SX32 R123, R42, R27, 0x1, P5 ;  /* 0x0000001b2a7b7211 */ /* 0x000fe400028f0eff */
[----:B------:R-:W-:Y:S02]  /*1030*/  CS2R R42, SRZ ;  /* 0x00000000002a7805 */ /* 0x000fe4000001ff00 */
[-C--:B------:R-:W-:Y:S02]  /*1040*/  LEA R118, P3, R16, R113.reuse, 0x1 ;  /* 0x0000007110767211 */ /* 0x080fe400078608ff */
[----:B------:R-:W-:-:S02]  /*1050*/  LEA R116, P4, R46, R113, 0x1 ;  /* 0x000000712e747211 */ /* 0x000fc400078808ff */
[----:B------:R-:W-:Y:S02]  /*1060*/  LEA R114, P5, R10, R113, 0x1 ;  /* 0x000000710a727211 */ /* 0x000fe400078a08ff */
[-C--:B------:R-:W-:Y:S01]  /*1070*/  LEA.HI.X.SX32 R113, R9, R27.reuse, 0x1, P6 ;  /* 0x0000001b09717211 */ /* 0x080fe200030f0eff */
[----:B------:R-:W-:Y:S01]  /*1080*/  IMAD R9, R50, 0x4, R24 ;  /* 0x0000000432097824 */ /* 0x000fe200078e0218 */
[-C--:B------:R-:W-:Y:S02]  /*1090*/  LEA.HI.X.SX32 R119, R16, R27.reuse, 0x1, P3 ;  /* 0x0000001b10777211 */ /* 0x080fe400018f0eff */
[----:B------:R-:W-:Y:S01]  /*10a0*/  LEA.HI.X.SX32 R115, R10, R27, 0x1, P5 ;  /* 0x0000001b0a737211 */ /* 0x000fe200028f0eff */
[----:B------:R-:W-:Y:S01]  /*10b0*/  IMAD R10, R50, 0x4, R9 ;  /* 0x00000004320a7824 */ /* 0x000fe200078e0209 */
[----:B------:R-:W-:Y:S02]  /*10c0*/  IADD3.X R26, R20, UR5, R83, P1, P2 ;  /* 0x00000005141a7c10 */ /* 0x000fe40008fe4453 */
[----:B------:R-:W-:-:S02]  /*10d0*/  LEA R102, P3, R11, R82, 0x1 ;  /* 0x000000520b667211 */ /* 0x000fc400078608ff */
[----:B------:R-:W-:Y:S02]  /*10e0*/  LEA R106, P2, R23, R82, 0x1 ;  /* 0x00000052176a7211 */ /* 0x000fe400078408ff */
[----:B------:R-:W-:Y:S02]  /*10f0*/  LEA.HI.X.SX32 R103, R11, R26, 0x1, P3 ;  /* 0x0000001a0b677211 */ /* 0x000fe400018f0eff */
[C---:B------:R-:W-:Y:S02]  /*1100*/  LEA R11, R50.reuse, R10, 0x2 ;  /* 0x0000000a320b7211 */ /* 0x040fe400078e10ff */
[----:B------:R-:W-:Y:S02]  /*1110*/  LEA R110, P1, R21, R82, 0x1 ;  /* 0x00000052156e7211 */ /* 0x000fe400078208ff */
[----:B------:R-:W-:Y:S01]  /*1120*/  LEA.HI.X.SX32 R107, R23, R26, 0x1, P2 ;  /* 0x0000001a176b7211 */ /* 0x000fe200010f0eff */
[----:B------:R-:W-:Y:S01]  /*1130*/  IMAD R16, R50, 0x4, R11 ;  /* 0x0000000432107824 */ /* 0x000fe200078e020b */
[----:B------:R-:W-:-:S02]  /*1140*/  LEA R98, P2, R19, R82, 0x1 ;  /* 0x0000005213627211 */ /* 0x000fc400078408ff */
[----:B------:R-:W-:Y:S02]  /*1150*/  LEA.HI.X.SX32 R111, R21, R26, 0x1, P1 ;  /* 0x0000001a156f7211 */ /* 0x000fe400008f0eff */
[----:B------:R-:W-:Y:S02]  /*1160*/  LEA R100, P1, R25, R82, 0x1 ;  /* 0x0000005219647211 */ /* 0x000fe400078208ff */
[-C--:B------:R-:W-:Y:S01]  /*1170*/  LEA.HI.X.SX32 R99, R19, R26.reuse, 0x1, P2 ;  /* 0x0000001a13637211 */ /* 0x080fe200010f0eff */
[----:B------:R-:W-:Y:S01]  /*1180*/  IMAD R19, R50, 0x4, R16 ;  /* 0x0000000432137824 */ /* 0x000fe200078e0210 */
[----:B------:R-:W-:Y:S02]  /*1190*/  LEA.HI.X.SX32 R101, R25, R26, 0x1, P1 ;  /* 0x0000001a19657211 */ /* 0x000fe400008f0eff */
[-C--:B------:R-:W-:Y:S02]  /*11a0*/  LEA R96, P3, R22, R82.reuse, 0x1 ;  /* 0x0000005216607211 */ /* 0x080fe400078608ff */
[----:B------:R-:W-:-:S02]  /*11b0*/  LEA R94, P1, R24, R82, 0x1 ;  /* 0x00000052185e7211 */ /* 0x000fc400078208ff */
[C---:B------:R-:W-:Y:S02]  /*11c0*/  LEA R92, P2, R9.reuse, R82, 0x1 ;  /* 0x00000052095c7211 */ /* 0x040fe400078408ff */
[----:B------:R-:W-:Y:S02]  /*11d0*/  LEA R20, R50, R19, 0x2 ;  /* 0x0000001332147211 */ /* 0x000fe400078e10ff */
[-C--:B------:R-:W-:Y:S02]  /*11e0*/  LEA.HI.X.SX32 R97, R22, R26.reuse, 0x1, P3 ;  /* 0x0000001a16617211 */ /* 0x080fe400018f0eff */
[----:B------:R-:W-:Y:S02]  /*11f0*/  LEA.HI.X.SX32 R95, R24, R26, 0x1, P1 ;  /* 0x0000001a185f7211 */ /* 0x000fe400008f0eff */
[----:B------:R-:W-:Y:S02]  /*1200*/  LEA R90, P3, R10, R82, 0x1 ;  /* 0x000000520a5a7211 */ /* 0x000fe400078608ff */
[----:B------:R-:W-:Y:S01]  /*1210*/  LEA.HI.X.SX32 R93, R9, R26, 0x1, P2 ;  /* 0x0000001a095d7211 */ /* 0x000fe200010f0eff */
[----:B------:R-:W-:Y:S01]  /*1220*/  IMAD R9, R50, 0x4, R20 ;  /* 0x0000000432097824 */ /* 0x000fe200078e0214 */
[----:B------:R-:W-:-:S02]  /*1230*/  LEA R88, P1, R11, R82, 0x1 ;  /* 0x000000520b587211 */ /* 0x000fc400078208ff */
[-C--:B------:R-:W-:Y:S01]  /*1240*/  LEA.HI.X.SX32 R91, R10, R26.reuse, 0x1, P3 ;  /* 0x0000001a0a5b7211 */ /* 0x080fe200018f0eff */
[----:B------:R-:W-:Y:S01]  /*1250*/  IMAD R10, R50, 0x4, R9 ;  /* 0x00000004320a7824 */ /* 0x000fe200078e0209 */
[----:B------:R-:W-:Y:S02]  /*1260*/  LEA.HI.X.SX32 R89, R11, R26, 0x1, P1 ;  /* 0x0000001a0b597211 */ /* 0x000fe400008f0eff */
[-C--:B------:R-:W-:Y:S02]  /*1270*/  LEA R28, P1, R20, R82.reuse, 0x1 ;  /* 0x00000052141c7211 */ /* 0x080fe400078208ff */
[-C--:B------:R-:W-:Y:S02]  /*1280*/  LEA R86, P2, R16, R82.reuse, 0x1 ;  /* 0x0000005210567211 */ /* 0x080fe400078408ff */
[----:B------:R-:W-:Y:S02]  /*1290*/  LEA R84, P3, R19, R82, 0x1 ;  /* 0x0000005213547211 */ /* 0x000fe400078608ff */
[----:B------:R-:W-:-:S02]  /*12a0*/  LEA.HI.X.SX32 R29, R20, R26, 0x1, P1 ;  /* 0x0000001a141d7211 */ /* 0x000fc400008f0eff */
[----:B------:R-:W-:Y:S02]  /*12b0*/  LEA R11, R50, R10, 0x2 ;  /* 0x0000000a320b7211 */ /* 0x000fe400078e10ff */
[----:B------:R-:W-:Y:S02]  /*12c0*/  LOP3.LUT R21, R17, 0x1c, RZ, 0xc0, !PT ;  /* 0x0000001c11157812 */ /* 0x000fe400078ec0ff */
[----:B------:R-:W-:Y:S02]  /*12d0*/  SHF.R.U32.HI R20, RZ, 0x3, R18 ;  /* 0x00000003ff147819 */ /* 0x000fe40000011612 */
[-C--:B------:R-:W-:Y:S02]  /*12e0*/  LEA.HI.X.SX32 R87, R16, R26.reuse, 0x1, P2 ;  /* 0x0000001a10577211 */ /* 0x080fe400010f0eff */
[----:B------:R-:W-:Y:S02]  /*12f0*/  LEA.HI.X.SX32 R85, R19, R26, 0x1, P3 ;  /* 0x0000001a13557211 */ /* 0x000fe400018f0eff */
[----:B------:R-:W-:Y:S01]  /*1300*/  LEA.HI.X.SX32 R117, R46, R27, 0x1, P4 ;  /* 0x0000001b2e757211 */ /* 0x000fe200020f0eff */
[----:B------:R-:W-:Y:S01]  /*1310*/  IMAD.MOV.U32 R27, RZ, RZ, 0x3f800000 ;  /* 0x3f800000ff1b7424 */ /* 0x000fe200078e00ff */
[----:B------:R-:W-:-:S02]  /*1320*/  LEA R30, P2, R9, R82, 0x1 ;  /* 0x00000052091e7211 */ /* 0x000fc400078408ff */
[----:B------:R-:W-:Y:S02]  /*1330*/  CS2R R46, SRZ ;  /* 0x00000000002e7805 */ /* 0x000fe4000001ff00 */
[-C--:B------:R-:W-:Y:S02]  /*1340*/  LEA R80, P3, R10, R82.reuse, 0x1 ;  /* 0x000000520a507211 */ /* 0x080fe400078608ff */
[----:B------:R-:W-:Y:S02]  /*1350*/  LEA R82, P4, R11, R82, 0x1 ;  /* 0x000000520b527211 */ /* 0x000fe400078808ff */
[----:B------:R-:W-:Y:S02]  /*1360*/  LEA R21, R21, UR6, 0x2 ;  /* 0x0000000615157c11 */ /* 0x000fe4000f8e10ff */
[----:B------:R-:W-:Y:S02]  /*1370*/  LOP3.LUT R20, R20, 0xc, RZ, 0xc0, !PT ;  /* 0x0000000c14147812 */ /* 0x000fe400078ec0ff */
[----:B------:R-:W-:-:S02]  /*1380*/  LOP3.LUT R16, R48, 0x10, R17, 0x78, !PT ;  /* 0x0000001030107812 */ /* 0x000fc400078e7811 */
[----:B------:R-:W-:Y:S01]  /*1390*/  LOP3.LUT P1, RZ, R17, 0x3, RZ, 0xc0, !PT ;  /* 0x0000000311ff7812 */ /* 0x000fe2000782c0ff */
[----:B------:R-:W-:Y:S01]  /*13a0*/  IMAD.IADD R20, R21, 0x1, R20 ;  /* 0x0000000115147824 */ /* 0x000fe200078e0214 */
[-C--:B------:R-:W-:Y:S02]  /*13b0*/  LEA.HI.X.SX32 R31, R9, R26.reuse, 0x1, P2 ;  /* 0x0000001a091f7211 */ /* 0x080fe400010f0eff */
[-C--:B------:R-:W-:Y:S01]  /*13c0*/  LEA.HI.X.SX32 R81, R10, R26.reuse, 0x1, P3 ;  /* 0x0000001a0a517211 */ /* 0x080fe200018f0eff */
[----:B------:R-:W-:Y:S01]  /*13d0*/  IMAD.MOV.U32 R10, RZ, RZ, 0x3f800000 ;  /* 0x3f800000ff0a7424 */ /* 0x000fe200078e00ff */
[----:B------:R-:W-:Y:S01]  /*13e0*/  LEA.HI.X.SX32 R83, R11, R26, 0x1, P4 ;  /* 0x0000001a0b537211 */ /* 0x000fe200020f0eff */
[----:B------:R-:W-:Y:S01]  /*13f0*/  IMAD.MOV.U32 R26, RZ, RZ, RZ ;  /* 0x000000ffff1a7224 */ /* 0x000fe200078e00ff */
[----:B------:R-:W-:Y:S01]  /*1400*/  LEA R17, R18, UR6, 0x2 ;  /* 0x0000000612117c11 */ /* 0x000fe2000f8e10ff */
[----:B------:R-:W-:Y:S01]  /*1410*/  IMAD.MOV.U32 R11, RZ, RZ, 0x3f800000 ;  /* 0x3f800000ff0b7424 */ /* 0x000fe200078e00ff */
[----:B------:R-:W-:-:S02]  /*1420*/  LOP3.LUT R18, R3, 0x40, RZ, 0x3c, !PT ;  /* 0x0000004003127812 */ /* 0x000fc400078e3cff */
[----:B------:R-:W-:Y:S02]  /*1430*/  LOP3.LUT R19, R3, 0x60, RZ, 0x3c, !PT ;  /* 0x0000006003137812 */ /* 0x000fe400078e3cff */
[----:B------:R-:W-:Y:S02]  /*1440*/  MOV R22, RZ ;  /* 0x000000ff00167202 */ /* 0x000fe40000000f00 */
[----:B------:R-:W-:Y:S02]  /*1450*/  MOV R9, 0x3f800000 ;  /* 0x3f80000000097802 */ /* 0x000fe40000000f00 */
[----:B------:R-:W-:Y:S02]  /*1460*/  LOP3.LUT R23, R16, 0x20, RZ, 0x3c, !PT ;  /* 0x0000002010177812 */ /* 0x000fe400078e3cff */
[----:B------:R-:W-:Y:S02]  /*1470*/  LOP3.LUT R24, R15, 0x20, RZ, 0x3c, !PT ;  /* 0x000000200f187812 */ /* 0x000fe400078e3cff */
[----:B------:R-:W-:-:S07]  /*1480*/  LOP3.LUT R25, R14, 0x40, RZ, 0x3c, !PT ;  /* 0x000000400e197812 */ /* 0x000fce00078e3cff */
.L_x_1:
[----:B------:R-:W-:-:S04]  /*1490*/  IMAD.WIDE R62, R22, 0x2, R138 ;  /* 0x00000002163e7825 */ /* 0x000fc800078e028a */
[C---:B------:R-:W-:Y:S01]  /*14a0*/  IMAD.WIDE R48, R22.reuse, 0x2, R146 ;  /* 0x0000000216307825 */ /* 0x040fe200078e0292 */
[----:B------:R0:W2:Y:S03]  /*14b0*/  LDG.E.U16 R72, desc[UR8][R62.64] ;  /* 0x000000083e487981 */ /* 0x0000a6000c1e1500 */
[C---:B------:R-:W-:Y:S01]  /*14c0*/  IMAD.WIDE R50, R22.reuse, 0x2, R144 ;  /* 0x0000000216327825 */ /* 0x040fe200078e0290 */
[----:B------:R-:W3:Y:S03]  /*14d0*/  LDG.E.U16 R70, desc[UR8][R48.64] ;  /* 0x0000000830467981 */ /* 0x000ee6000c1e1500 */
[C---:B------:R-:W-:Y:S01]  /*14e0*/  IMAD.WIDE R52, R22.reuse, 0x2, R142 ;  /* 0x0000000216347825 */ /* 0x040fe200078e028e */
[----:B------:R-:W4:Y:S03]  /*14f0*/  LDG.E.U16 R71, desc[UR8][R50.64] ;  /* 0x0000000832477981 */ /* 0x000f26000c1e1500 */
[C---:B------:R-:W-:Y:S01]  /*1500*/  IMAD.WIDE R64, R22.reuse, 0x2, R134 ;  /* 0x0000000216407825 */ /* 0x040fe200078e0286 */
[----:B------:R-:W5:Y:S03]  /*1510*/  LDG.E.U16 R73, desc[UR8][R52.64] ;  /* 0x0000000834497981 */ /* 0x000f66000c1e1500 */
[C---:B------:R-:W-:Y:S01]  /*1520*/  IMAD.WIDE R56, R22.reuse, 0x2, R118 ;  /* 0x0000000216387825 */ /* 0x040fe200078e0276 */
[----:B------:R1:W5:Y:S03]  /*1530*/  LDG.E.U16 R75, desc[UR8][R64.64] ;  /* 0x00000008404b7981 */ /* 0x000366000c1e1500 */
[----:B------:R-:W-:-:S02]  /*1540*/  IMAD.WIDE R68, R22, 0x2, R126 ;  /* 0x0000000216447825 */ /* 0x000fc400078e027e */
[----:B------:R-:W4:Y:S02]  /*1550*/  LDG.E.U16 R56, desc[UR8][R56.64] ;  /* 0x0000000838387981 */ /* 0x000f24000c1e1500 */
[C---:B------:R-:W-:Y:S02]  /*1560*/  IMAD.WIDE R60, R22.reuse, 0x2, R124 ;  /* 0x00000002163c7825 */ /* 0x040fe400078e027c */
[----:B------:R-:W5:Y:S02]  /*1570*/  LDG.E.U16 R76, desc[UR8][R68.64] ;  /* 0x00000008444c7981 */ /* 0x000f64000c1e1500 */
[C---:B------:R-:W-:Y:S02]  /*1580*/  IMAD.WIDE R54, R22.reuse, 0x2, R116 ;  /* 0x0000000216367825 */ /* 0x040fe400078e0274 */
[----:B------:R-:W5:Y:S02]  /*1590*/  LDG.E.U16 R61, desc[UR8][R60.64] ;  /* 0x000000083c3d7981 */ /* 0x000f64000c1e1500 */
[----:B------:R-:W-:-:S02]  /*15a0*/  IMAD.WIDE R58, R22, 0x2, R122 ;  /* 0x00000002163a7825 */ /* 0x000fc400078e027a */
[----:B------:R-:W5:Y:S02]  /*15b0*/  LDG.E.U16 R55, desc[UR8][R54.64] ;  /* 0x0000000836377981 */ /* 0x000f64000c1e1500 */
[C---:B------:R-:W-:Y:S02]  /*15c0*/  IMAD.WIDE R66, R22.reuse, 0x2, R132 ;  /* 0x0000000216427825 */ /* 0x040fe400078e0284 */
[----:B------:R-:W5:Y:S02]  /*15d0*/  LDG.E.U16 R59, desc[UR8][R58.64] ;  /* 0x000000083a3b7981 */ /* 0x000f64000c1e1500 */
[C---:B0-----:R-:W-:Y:S02]  /*15e0*/  IMAD.WIDE R62, R22.reuse, 0x2, R114 ;  /* 0x00000002163e7825 */ /* 0x041fe400078e0272 */
[----:B------:R-:W5:Y:S02]  /*15f0*/  LDG.E.U16 R77, desc[UR8][R66.64] ;  /* 0x00000008424d7981 */ /* 0x000f64000c1e1500 */
[----:B-1----:R-:W-:-:S02]  /*1600*/  IMAD.WIDE R64, R22, 0x2, R140 ;  /* 0x0000000216407825 */ /* 0x002fc400078e028c */
[----:B------:R-:W5:Y:S02]  /*1610*/  LDG.E.U16 R79, desc[UR8][R62.64] ;  /* 0x000000083e4f7981 */ /* 0x000f64000c1e1500 */
[C---:B------:R-:W-:Y:S02]  /*1620*/  IMAD.WIDE R48, R22.reuse, 0x2, R128 ;  /* 0x0000000216307825 */ /* 0x040fe400078e0280 */
[----:B------:R-:W5:Y:S02]  /*1630*/  LDG.E.U16 R68, desc[UR8][R64.64] ;  /* 0x0000000840447981 */ /* 0x000f64000c1e1500 */
[C---:B------:R-:W-:Y:S02]  /*1640*/  IMAD.WIDE R50, R22.reuse, 0x2, R120 ;  /* 0x0000000216327825 */ /* 0x040fe400078e0278 */
[----:B------:R-:W5:Y:S02]  /*1650*/  LDG.E.U16 R74, desc[UR8][R48.64] ;  /* 0x00000008304a7981 */ /* 0x000f64000c1e1500 */
[----:B------:R-:W-:-:S02]  /*1660*/  IMAD.WIDE R52, R22, 0x2, R112 ;  /* 0x0000000216347825 */ /* 0x000fc400078e0270 */
[----:B------:R-:W5:Y:S04]  /*1670*/  LDG.E.U16 R78, desc[UR8][R50.64] ;  /* 0x00000008324e7981 */ /* 0x000f68000c1e1500 */
[----:B------:R-:W5:Y:S01]  /*1680*/  LDG.E.U16 R130, desc[UR8][R52.64] ;  /* 0x0000000834827981 */ /* 0x000f62000c1e1500 */
[----:B------:R-:W-:Y:S06]  /*1690*/  BAR.SYNC.DEFER_BLOCKING 0x0 ;  /* 0x0000000000007b1d */ /* 0x000fec0000010000 */
[----:B--2---:R-:W-:Y:S04]  /*16a0*/  STS.U16 [R3+UR6+0x1400], R72 ;  /* 0x0014004803007988 */ /* 0x004fe80008000406 */
[----:B---3--:R-:W-:Y:S04]  /*16b0*/  STS.U16 [R3+UR6+0x1000], R70 ;  /* 0x0010004603007988 */ /* 0x008fe80008000406 */
[----:B----4-:R-:W-:Y:S04]  /*16c0*/  STS.U16 [R3+UR6+0x1c00], R56 ;  /* 0x001c003803007988 */ /* 0x010fe80008000406 */
[----:B-----5:R-:W-:Y:S04]  /*16d0*/  STS.U16 [R3+UR6+0x1800], R76 ;  /* 0x0018004c03007988 */ /* 0x020fe80008000406 */
[----:B------:R-:W-:Y:S04]  /*16e0*/  STS.U16 [R8+UR6+0x1100], R71 ;  /* 0x0011004708007988 */ /* 0x000fe80008000406 */
        /* <DEDUP_REMOVED lines=10> */
[----:B------:R-:W-:Y:S01]  /*1790*/  STS.U16 [R19+UR6+0x1f00], R130 ;  /* 0x001f008213007988 */ /* 0x000fe20008000406 */
[----:B------:R-:W-:Y:S06]  /*17a0*/  BAR.SYNC.DEFER_BLOCKING 0x0 ;  /* 0x0000000000007b1d */ /* 0x000fec0000010000 */
[----:B------:R-:W-:Y:S04]  /*17b0*/  LDSM.16.MT88.4 R60, [R15+UR6] ;  /* 0x000000060f3c783b */ /* 0x000fe80008004200 */
[----:B------:R-:W0:Y:S04]  /*17c0*/  LDSM.16.M88.4 R48, [R14+UR6+0x1000] ;  /* 0x001000060e30783b */ /* 0x000e280008000200 */
[----:B------:R-:W1:Y:S04]  /*17d0*/  LDSM.16.MT88.4 R64, [R24+UR6] ;  /* 0x000000061840783b */ /* 0x000e680008004200 */
[----:B------:R-:W2:Y:S04]  /*17e0*/  LDSM.16.MT88.4 R52, [R15+UR6+0x400] ;  /* 0x000400060f34783b */ /* 0x000ea80008004200 */
[----:B------:R-:W3:Y:S04]  /*17f0*/  LDSM.16.MT88.4 R56, [R24+UR6+0x400] ;  /* 0x000400061838783b */ /* 0x000ee80008004200 */
[----:B------:R-:W-:Y:S04]  /*1800*/  LDSM.16.MT88.4 R68, [R15+UR6+0x800] ;  /* 0x000800060f44783b */ /* 0x000fe80008004200 */
[----:B------:R-:W4:Y:S04]  /*1810*/  LDSM.16.M88.4 R72, [R25+UR6+0x1000] ;  /* 0x001000061948783b */ /* 0x000f280008000200 */
[----:B------:R-:W5:Y:S01]  /*1820*/  LDSM.16.MT88.4 R76, [R24+UR6+0x800] ;  /* 0x00080006184c783b */ /* 0x000f620008004200 */
[-C--:B0-----:R-:W-:Y:S06]  /*1830*/  HMMA.16816.F32.BF16 R60, R60, R48.reuse, RZ ;  /* 0x000000303c3c723c */ /* 0x081fec00000418ff */
[----:B-1----:R-:W-:-:S15]  /*1840*/  HMMA.16816.F32.BF16 R64, R64, R48, RZ ;  /* 0x000000304040723c */ /* 0x002fde00000418ff */
[----:B------:R-:W-:-:S03]  /*1850*/  NOP ;  /* 0x0000000000007918 */ /* 0x000fc60000000000 */
[-C--:B--2---:R-:W-:Y:S01]  /*1860*/  HMMA.16816.F32.BF16 R52, R52, R50.reuse, R60 ;  /* 0x000000323434723c */ /* 0x084fe2000004183c */
[----:B------:R-:W-:Y:S05]  /*1870*/  LDSM.16.MT88.4 R60, [R24+UR6+0xc00] ;  /* 0x000c0006183c783b */ /* 0x000fea0008004200 */
[----:B---3--:R-:W-:Y:S01]  /*1880*/  HMMA.16816.F32.BF16 R56, R56, R50, R64 ;  /* 0x000000323838723c */ /* 0x008fe20000041840 */
[----:B------:R-:W0:-:S15]  /*1890*/  LDSM.16.MT88.4 R48, [R15+UR6+0xc00] ;  /* 0x000c00060f30783b */ /* 0x000e1e0008004200 */
[----:B------:R-:W-:-:S02]  /*18a0*/  NOP ;  /* 0x0000000000007918 */ /* 0x000fc40000000000 */
[-C--:B----4-:R-:W-:Y:S06]  /*18b0*/  HMMA.16816.F32.BF16 R52, R68, R72.reuse, R52 ;  /* 0x000000484434723c */ /* 0x090fec0000041834 */
[----:B-----5:R-:W-:Y:S01]  /*18c0*/  HMMA.16816.F32.BF16 R56, R76, R72, R56 ;  /* 0x000000484c38723c */ /* 0x020fe20000041838 */
[----:B------:R-:W-:-:S15]  /*18d0*/  BAR.SYNC.DEFER_BLOCKING 0x0 ;  /* 0x0000000000007b1d */ /* 0x000fde0000010000 */
[----:B------:R-:W-:-:S02]  /*18e0*/  NOP ;  /* 0x0000000000007918 */ /* 0x000fc40000000000 */
[-C--:B0-----:R-:W-:Y:S06]  /*18f0*/  HMMA.16816.F32.BF16 R48, R48, R74.reuse, R52 ;  /* 0x0000004a3030723c */ /* 0x081fec0000041834 */
[----:B------:R-:W-:-:S15]  /*1900*/  HMMA.16816.F32.BF16 R56, R60, R74, R56 ;  /* 0x0000004a3c38723c */ /* 0x000fde0000041838 */
[----:B------:R-:W-:-:S03]  /*1910*/  NOP ;  /* 0x0000000000007918 */ /* 0x000fc60000000000 */
[----:B------:R-:W-:Y:S01]  /*1920*/  FMUL R52, R48, UR11 ;  /* 0x0000000b30347c20 */ /* 0x000fe20008400000 */
[----:B------:R-:W-:Y:S01]  /*1930*/  FMUL R53, R49, UR11 ;  /* 0x0000000b31357c20 */ /* 0x000fe20008400000 */
[----:B------:R-:W-:Y:S01]  /*1940*/  FMUL R54, R50, UR11 ;  /* 0x0000000b32367c20 */ /* 0x000fe20008400000 */
[----:B------:R-:W-:-:S03]  /*1950*/  FMUL R55, R51, UR11 ;  /* 0x0000000b33377c20 */ /* 0x000fc60008400000 */
[----:B------:R-:W-:Y:S01]  /*1960*/  FMUL R60, R56, UR11 ;  /* 0x0000000b383c7c20 */ /* 0x000fe20008400000 */
[----:B------:R-:W-:Y:S01]  /*1970*/  FMUL R61, R57, UR11 ;  /* 0x0000000b393d7c20 */ /* 0x000fe20008400000 */
[----:B------:R-:W-:Y:S01]  /*1980*/  FMUL R62, R58, UR11 ;  /* 0x0000000b3a3e7c20 */ /* 0x000fe20008400000 */
[----:B------:R-:W-:Y:S01]  /*1990*/  FMUL R63, R59, UR11 ;  /* 0x0000000b3b3f7c20 */ /* 0x000fe20008400000 */
[----:B------:R-:W-:Y:S02]  /*19a0*/  FMNMX R52, R52, R53, !PT ;  /* 0x0000003534347209 */ /* 0x000fe40007800000 */
[----:B------:R-:W-:Y:S02]  /*19b0*/  FMNMX R54, R54, R55, !PT ;  /* 0x0000003736367209 */ /* 0x000fe40007800000 */
[----:B------:R-:W-:Y:S02]  /*19c0*/  FMNMX R60, R60, R61, !PT ;  /* 0x0000003d3c3c7209 */ /* 0x000fe40007800000 */
[----:B------:R-:W-:Y:S01]  /*19d0*/  FMNMX R62, R62, R63, !PT ;  /* 0x0000003f3e3e7209 */ /* 0x000fe20007800000 */
[----:B------:R-:W0:Y:S04]  /*19e0*/  SHFL.BFLY PT, R53, R52, 0x2, 0x1f ;  /* 0x0c401f0034357f89 */ /* 0x000e2800000e0000 */
[----:B------:R-:W1:Y:S04]  /*19f0*/  SHFL.BFLY PT, R55, R54, 0x2, 0x1f ;  /* 0x0c401f0036377f89 */ /* 0x000e6800000e0000 */
[----:B------:R-:W2:Y:S04]  /*1a00*/  SHFL.BFLY PT, R63, R60, 0x2, 0x1f ;  /* 0x0c401f003c3f7f89 */ /* 0x000ea800000e0000 */
[----:B------:R-:W3:Y:S01]  /*1a10*/  SHFL.BFLY PT, R67, R62, 0x2, 0x1f ;  /* 0x0c401f003e437f89 */ /* 0x000ee200000e0000 */
[----:B0-----:R-:W-:-:S02]  /*1a20*/  FMNMX R53, R52, R53, !PT ;  /* 0x0000003534357209 */ /* 0x001fc40007800000 */
[----:B-1----:R-:W-:Y:S02]  /*1a30*/  FMNMX R61, R54, R55, !PT ;  /* 0x00000037363d7209 */ /* 0x002fe40007800000 */
[----:B--2---:R-:W-:Y:S02]  /*1a40*/  FMNMX R65, R60, R63, !PT ;  /* 0x0000003f3c417209 */ /* 0x004fe40007800000 */
[----:B---3--:R-:W-:Y:S01]  /*1a50*/  FMNMX R69, R62, R67, !PT ;  /* 0x000000433e457209 */ /* 0x008fe20007800000 */
        /* <DEDUP_REMOVED lines=8> */
[----:B------:R-:W-:Y:S04]  /*1ae0*/  @!P1 STS [R20+0x1000], R55 ;  /* 0x0010003714009388 */ /* 0x000fe80000000800 */
[----:B------:R-:W-:Y:S04]  /*1af0*/  @!P1 STS [R20+0x1080], R63 ;  /* 0x0010803f14009388 */ /* 0x000fe80000000800 */
[----:B------:R-:W-:Y:S04]  /*1b00*/  @!P1 STS [R20+0x1100], R67 ;  /* 0x0011004314009388 */ /* 0x000fe80000000800 */
[----:B------:R-:W-:Y:S01]  /*1b10*/  @!P1 STS [R20+0x1180], R71 ;  /* 0x0011804714009388 */ /* 0x000fe20000000800 */
[----:B------:R-:W-:Y:S06]  /*1b20*/  BAR.SYNC.DEFER_BLOCKING 0x0 ;  /* 0x0000000000007b1d */ /* 0x000fec0000010000 */
[----:B------:R-:W0:Y:S04]  /*1b30*/  LDS R52, [R17+0x1000] ;  /* 0x0010000011347984 */ /* 0x000e280000000800 */
[----:B0-----:R-:W0:Y:S02]  /*1b40*/  SHFL.BFLY PT, R53, R52, 0x2, 0x1f ;  /* 0x0c401f0034357f89 */ /* 0x001e2400000e0000 */
[----:B0-----:R-:W-:-:S05]  /*1b50*/  FMNMX R53, R52, R53, !PT ;  /* 0x0000003534357209 */ /* 0x001fca0007800000 */
[----:B------:R-:W0:Y:S02]  /*1b60*/  SHFL.BFLY PT, R54, R53, 0x1, 0x1f ;  /* 0x0c201f0035367f89 */ /* 0x000e2400000e0000 */
[----:B0-----:R-:W-:-:S05]  /*1b70*/  FMNMX R54, R53, R54, !PT ;  /* 0x0000003635367209 */ /* 0x001fca0007800000 */
[----:B------:R-:W-:Y:S01]  /*1b80*/  @!P1 STS [R17+0x1000], R54 ;  /* 0x0010003611009388 */ /* 0x000fe20000000800 */
[----:B------:R-:W-:Y:S06]  /*1b90*/  BAR.SYNC.DEFER_BLOCKING 0x0 ;  /* 0x0000000000007b1d */ /* 0x000fec0000010000 */
[----:B------:R-:W0:Y:S04]  /*1ba0*/  LDS R72, [R21+0x1000] ;  /* 0x0010000015487984 */ /* 0x000e280000000800 */
[----:B------:R-:W1:Y:S04]  /*1bb0*/  LDS R74, [R21+0x1080] ;  /* 0x00108000154a7984 */ /* 0x000e680000000800 */
[----:B------:R-:W2:Y:S04]  /*1bc0*/  LDS R73, [R21+0x1100] ;  /* 0x0011000015497984 */ /* 0x000ea80000000800 */
[----:B------:R-:W3:Y:S01]  /*1bd0*/  LDS R75, [R21+0x1180] ;  /* 0x00118000154b7984 */ /* 0x000ee20000000800 */
[----:B0-----:R-:W-:-:S02]  /*1be0*/  FMNMX R72, R72, R109, !PT ;  /* 0x0000006d48487209 */ /* 0x001fc40007800000 */
[----:B-1----:R-:W-:Y:S02]  /*1bf0*/  FMNMX R74, R74, R105, !PT ;  /* 0x000000694a4a7209 */ /* 0x002fe40007800000 */
[----:B--2---:R-:W-:Y:S02]  /*1c00*/  FMNMX R73, R73, R108, !PT ;  /* 0x0000006c49497209 */ /* 0x004fe40007800000 */
[----:B---3--:R-:W-:Y:S01]  /*1c10*/  FMNMX R75, R75, R104, !PT ;  /* 0x000000684b4b7209 */ /* 0x008fe20007800000 */
[--C-:B------:R-:W-:Y:S01]  /*1c20*/  FFMA R48, R48, UR11, -R72.reuse ;  /* 0x0000000b30307c23 */ /* 0x100fe20008000848 */
[----:B------:R-:W-:Y:S01]  /*1c30*/  FFMA R49, R49, UR11, -R72 ;  /* 0x0000000b31317c23 */ /* 0x000fe20008000848 */
[--C-:B------:R-:W-:Y:S01]  /*1c40*/  FFMA R50, R50, UR11, -R74.reuse ;  /* 0x0000000b32327c23 */ /* 0x100fe2000800084a */
[----:B------:R-:W-:Y:S01]  /*1c50*/  FFMA R51, R51, UR11, -R74 ;  /* 0x0000000b33337c23 */ /* 0x000fe2000800084a */
[--C-:B------:R-:W-:Y:S01]  /*1c60*/  FFMA R56, R56, UR11, -R73.reuse ;  /* 0x0000000b38387c23 */ /* 0x100fe20008000849 */
[----:B------:R-:W-:Y:S01]  /*1c70*/  FFMA R57, R57, UR11, -R73 ;  /* 0x0000000b39397c23 */ /* 0x000fe20008000849 */
[--C-:B------:R-:W-:Y:S01]  /*1c80*/  FFMA R58, R58, UR11, -R75.reuse ;  /* 0x0000000b3a3a7c23 */ /* 0x100fe2000800084b */
[----:B------:R-:W-:Y:S01]  /*1c90*/  FFMA R59, R59, UR11, -R75 ;  /* 0x0000000b3b3b7c23 */ /* 0x000fe2000800084b */
[----:B------:R-:W-:Y:S01]  /*1ca0*/  FMUL R48, R48, 1.4426950216293334961 ;  /* 0x3fb8aa3b30307820 */ /* 0x000fe20000400000 */
[----:B------:R-:W-:Y:S01]  /*1cb0*/  FMUL R49, R49, 1.4426950216293334961 ;  /* 0x3fb8aa3b31317820 */ /* 0x000fe20000400000 */
[----:B------:R-:W-:Y:S01]  /*1cc0*/  FMUL R50, R50, 1.4426950216293334961 ;  /* 0x3fb8aa3b32327820 */ /* 0x000fe20000400000 */
[----:B------:R-:W-:Y:S01]  /*1cd0*/  FMUL R51, R51, 1.4426950216293334961 ;  /* 0x3fb8aa3b33337820 */ /* 0x000fe20000400000 */
[----:B------:R-:W-:Y:S01]  /*1ce0*/  FMUL R56, R56, 1.4426950216293334961 ;  /* 0x3fb8aa3b38387820 */ /* 0x000fe20000400000 */
[----:B------:R-:W-:Y:S01]  /*1cf0*/  FMUL R57, R57, 1.4426950216293334961 ;  /* 0x3fb8aa3b39397820 */ /* 0x000fe20000400000 */
[----:B------:R-:W-:Y:S01]  /*1d00*/  FMUL R58, R58, 1.4426950216293334961 ;  /* 0x3fb8aa3b3a3a7820 */ /* 0x000fe20000400000 */
[----:B------:R-:W-:Y:S01]  /*1d10*/  FMUL R59, R59, 1.4426950216293334961 ;  /* 0x3fb8aa3b3b3b7820 */ /* 0x000fe20000400000 */
[----:B------:R-:W-:Y:S08]  /*1d20*/  MUFU.EX2 R68, R48 ;  /* 0x0000003000447308 */ /* 0x000ff00000000800 */
[----:B------:R-:W0:Y:S08]  /*1d30*/  MUFU.EX2 R71, R49 ;  /* 0x0000003100477308 */ /* 0x000e300000000800 */
[----:B------:R-:W-:Y:S08]  /*1d40*/  MUFU.EX2 R69, R50 ;  /* 0x0000003200457308 */ /* 0x000ff00000000800 */
[----:B------:R-:W1:Y:S08]  /*1d50*/  MUFU.EX2 R70, R51 ;  /* 0x0000003300467308 */ /* 0x000e700000000800 */
[----:B------:R-:W-:Y:S08]  /*1d60*/  MUFU.EX2 R79, R56 ;  /* 0x00000038004f7308 */ /* 0x000ff00000000800 */
[----:B------:R-:W2:Y:S08]  /*1d70*/  MUFU.EX2 R136, R57 ;  /* 0x0000003900887308 */ /* 0x000eb00000000800 */
[----:B------:R-:W-:Y:S08]  /*1d80*/  MUFU.EX2 R148, R58 ;  /* 0x0000003a00947308 */ /* 0x000ff00000000800 */
[----:B------:R-:W3:Y:S01]  /*1d90*/  MUFU.EX2 R131, R59 ;  /* 0x0000003b00837308 */ /* 0x000ee20000000800 */
[----:B0-----:R-:W-:Y:S01]  /*1da0*/  FADD R48, R68, R71 ;  /* 0x0000004744307221 */ /* 0x001fe20000000000 */
[----:B-1----:R-:W-:Y:S01]  /*1db0*/  FADD R49, R69, R70 ;  /* 0x0000004645317221 */ /* 0x002fe20000000000 */
[----:B--2---:R-:W-:-:S03]  /*1dc0*/  FADD R50, R79, R136 ;  /* 0x000000884f327221 */ /* 0x004fc60000000000 */
[----:B------:R-:W0:Y:S04]  /*1dd0*/  SHFL.BFLY PT, R53, R48, 0x2, 0x1f ;  /* 0x0c401f0030357f89 */ /* 0x000e2800000e0000 */
[----:B------:R-:W1:Y:S01]  /*1de0*/  SHFL.BFLY PT, R52, R49, 0x2, 0x1f ;  /* 0x0c401f0031347f89 */ /* 0x000e6200000e0000 */
[----:B---3--:R-:W-:-:S03]  /*1df0*/  FADD R51, R148, R131 ;  /* 0x0000008394337221 */ /* 0x008fc60000000000 */
[----:B------:R-:W2:Y:S04]  /*1e00*/  SHFL.BFLY PT, R55, R50, 0x2, 0x1f ;  /* 0x0c401f0032377f89 */ /* 0x000ea800000e0000 */
[----:B------:R-:W3:Y:S01]  /*1e10*/  SHFL.BFLY PT, R60, R51, 0x2, 0x1f ;  /* 0x0c401f00333c7f89 */ /* 0x000ee200000e0000 */
[----:B0-----:R-:W-:Y:S01]  /*1e20*/  FADD R53, R48, R53 ;  /* 0x0000003530357221 */ /* 0x001fe20000000000 */
[----:B-1----:R-:W-:-:S04]  /*1e30*/  FADD R54, R49, R52 ;  /* 0x0000003431367221 */ /* 0x002fc80000000000 */
[----:B------:R-:W0:Y:S01]  /*1e40*/  SHFL.BFLY PT, R52, R53, 0x1, 0x1f ;  /* 0x0c201f0035347f89 */ /* 0x000e2200000e0000 */
[----:B--2---:R-:W-:Y:S01]  /*1e50*/  FADD R56, R50, R55 ;  /* 0x0000003732387221 */ /* 0x004fe20000000000 */
[----:B------:R-:W-:Y:S01]  /*1e60*/  BAR.SYNC.DEFER_BLOCKING 0x0 ;  /* 0x0000000000007b1d */ /* 0x000fe20000010000 */
[----:B---3--:R-:W-:-:S05]  /*1e70*/  FADD R60, R51, R60 ;  /* 0x0000003c333c7221 */ /* 0x008fca0000000000 */
[----:B------:R-:W1:Y:S04]  /*1e80*/  SHFL.BFLY PT, R55, R54, 0x1, 0x1f ;  /* 0x0c201f0036377f89 */ /* 0x000e6800000e0000 */
[----:B------:R-:W2:Y:S04]  /*1e90*/  SHFL.BFLY PT, R57, R56, 0x1, 0x1f ;  /* 0x0c201f0038397f89 */ /* 0x000ea800000e0000 */
[----:B------:R-:W3:Y:S01]  /*1ea0*/  SHFL.BFLY PT, R59, R60, 0x1, 0x1f ;  /* 0x0c201f003c3b7f89 */ /* 0x000ee200000e0000 */
[----:B0-----:R-:W-:-:S05]  /*1eb0*/  FADD R61, R53, R52 ;  /* 0x00000034353d7221 */ /* 0x001fca0000000000 */
[----:B------:R-:W-:Y:S01]  /*1ec0*/  @!P1 STS [R20+0x1000], R61 ;  /* 0x0010003d14009388 */ /* 0x000fe20000000800 */
[----:B-1----:R-:W-:Y:S01]  /*1ed0*/  FADD R55, R54, R55 ;  /* 0x0000003736377221 */ /* 0x002fe20000000000 */
[----:B--2---:R-:W-:Y:S01]  /*1ee0*/  FADD R57, R56, R57 ;  /* 0x0000003938397221 */ /* 0x004fe20000000000 */
[----:B---3--:R-:W-:-:S03]  /*1ef0*/  FADD R51, R60, R59 ;  /* 0x0000003b3c337221 */ /* 0x008fc60000000000 */
[----:B------:R-:W-:Y:S04]  /*1f00*/  @!P1 STS [R20+0x1080], R55 ;  /* 0x0010803714009388 */ /* 0x000fe80000000800 */
[----:B------:R-:W-:Y:S04]  /*1f10*/  @!P1 STS [R20+0x1100], R57 ;  /* 0x0011003914009388 */ /* 0x000fe80000000800 */
[----:B------:R-:W-:Y:S01]  /*1f20*/  @!P1 STS [R20+0x1180], R51 ;  /* 0x0011803314009388 */ /* 0x000fe20000000800 */
[----:B------:R-:W-:Y:S06]  /*1f30*/  BAR.SYNC.DEFER_BLOCKING 0x0 ;  /* 0x0000000000007b1d */ /* 0x000fec0000010000 */
[----:B------:R-:W0:Y:S04]  /*1f40*/  LDS R50, [R17+0x1000] ;  /* 0x0010000011327984 */ /* 0x000e280000000800 */
[----:B0-----:R-:W0:Y:S02]  /*1f50*/  SHFL.BFLY PT, R49, R50, 0x2, 0x1f ;  /* 0x0c401f0032317f89 */ /* 0x001e2400000e0000 */
[----:B0-----:R-:W-:-:S05]  /*1f60*/  FADD R54, R50, R49 ;  /* 0x0000003132367221 */ /* 0x001fca0000000000 */
[----:B------:R-:W0:Y:S02]  /*1f70*/  SHFL.BFLY PT, R49, R54, 0x1, 0x1f ;  /* 0x0c201f0036317f89 */ /* 0x000e2400000e0000 */
[----:B0-----:R-:W-:-:S05]  /*1f80*/  FADD R62, R54, R49 ;  /* 0x00000031363e7221 */ /* 0x001fca0000000000 */
[----:B------:R0:W-:Y:S01]  /*1f90*/  @!P1 STS [R17+0x1000], R62 ;  /* 0x0010003e11009388 */ /* 0x0001e20000000800 */
[----:B------:R-:W-:Y:S01]  /*1fa0*/  BAR.SYNC.DEFER_BLOCKING 0x0 ;  /* 0x0000000000007b1d */ /* 0x000fe20000010000 */
[----:B------:R-:W-:-:S04]  /*1fb0*/  IMAD.WIDE R60, R26, 0x2, R106 ;  /* 0x000000021a3c7825 */ /* 0x000fc800078e026a */
[----:B------:R-:W-:-:S04]  /*1fc0*/  IMAD.WIDE R58, R26, 0x2, R110 ;  /* 0x000000021a3a7825 */ /* 0x000fc800078e026e */
[----:B------:R-:W-:-:S04]  /*1fd0*/  IMAD.WIDE R48, R26, 0x2, R102 ;  /* 0x000000021a307825 */ /* 0x000fc800078e0266 */
[----:B------:R-:W-:-:S04]  /*1fe0*/  IMAD.WIDE R50, R26, 0x2, R100 ;  /* 0x000000021a327825 */ /* 0x000fc800078e0264 */
[----:B------:R-:W-:-:S04]  /*1ff0*/  IMAD.WIDE R52, R26, 0x2, R98 ;  /* 0x000000021a347825 */ /* 0x000fc800078e0262 */
[C---:B------:R-:W-:Y:S01]  /*2000*/  IMAD.WIDE R54, R26.reuse, 0x2, R96 ;  /* 0x000000021a367825 */ /* 0x040fe200078e0260 */
[----:B------:R1:W2:Y:S03]  /*2010*/  LDG.E.U16 R137, desc[UR8][R60.64] ;  /* 0x000000083c897981 */ /* 0x0002a6000c1e1500 */
[C---:B------:R-:W-:Y:S01]  /*2020*/  IMAD.WIDE R56, R26.reuse, 0x2, R94 ;  /* 0x000000021a387825 */ /* 0x040fe200078e025e */
[----:B------:R3:W4:Y:S03]  /*2030*/  LDG.E.U16 R150, desc[UR8][R58.64] ;  /* 0x000000083a967981 */ /* 0x000726000c1e1500 */
[C---:B0-----:R-:W-:Y:S01]  /*2040*/  IMAD.WIDE R62, R26.reuse, 0x2, R86 ;  /* 0x000000021a3e7825 */ /* 0x041fe200078e0256 */
[----:B------:R0:W5:Y:S03]  /*2050*/  LDG.E.U16 R152, desc[UR8][R48.64] ;  /* 0x0000000830987981 */ /* 0x000166000c1e1500 */
[C---:B------:R-:W-:Y:S01]  /*2060*/  IMAD.WIDE R64, R26.reuse, 0x2, R28 ;  /* 0x000000021a407825 */ /* 0x040fe200078e021c */
[----:B------:R0:W2:Y:S03]  /*2070*/  LDG.E.U16 R149, desc[UR8][R50.64] ;  /* 0x0000000832957981 */ /* 0x0000a6000c1e1500 */
[C---:B-1----:R-:W-:Y:S01]  /*2080*/  IMAD.WIDE R60, R26.reuse, 0x2, R90 ;  /* 0x000000021a3c7825 */ /* 0x042fe200078e025a */
[----:B------:R1:W2:Y:S03]  /*2090*/  LDG.E.U16 R154, desc[UR8][R52.64] ;  /* 0x00000008349a7981 */ /* 0x0002a6000c1e1500 */
[C---:B------:R-:W-:Y:S01]  /*20a0*/  IMAD.WIDE R66, R26.reuse, 0x2, R80 ;  /* 0x000000021a427825 */ /* 0x040fe200078e0250 */
[----:B------:R1:W2:Y:S03]  /*20b0*/  LDG.E.U16 R151, desc[UR8][R54.64] ;  /* 0x0000000836977981 */ /* 0x0002a6000c1e1500 */
[C---:B---3--:R-:W-:Y:S01]  /*20c0*/  IMAD.WIDE R58, R26.reuse, 0x2, R92 ;  /* 0x000000021a3a7825 */ /* 0x048fe200078e025c */
[----:B------:R-:W3:Y:S03]  /*20d0*/  LDG.E.U16 R56, desc[UR8][R56.64] ;  /* 0x0000000838387981 */ /* 0x000ee6000c1e1500 */
[C---:B0-----:R-:W-:Y:S01]  /*20e0*/  IMAD.WIDE R48, R26.reuse, 0x2, R88 ;  /* 0x000000021a307825 */ /* 0x041fe200078e0258 */
[----:B------:R-:W3:Y:S03]  /*20f0*/  LDG.E.U16 R60, desc[UR8][R60.64] ;  /* 0x000000083c3c7981 */ /* 0x000ee6000c1e1500 */
[C---:B------:R-:W-:Y:S01]  /*2100*/  IMAD.WIDE R50, R26.reuse, 0x2, R84 ;  /* 0x000000021a327825 */ /* 0x040fe200078e0254 */
[----:B------:R-:W3:Y:S03]  /*2110*/  LDG.E.U16 R62, desc[UR8][R62.64] ;  /* 0x000000083e3e7981 */ /* 0x000ee6000c1e1500 */
[C---:B-1----:R-:W-:Y:S01]  /*2120*/  IMAD.WIDE R52, R26.reuse, 0x2, R30 ;  /* 0x000000021a347825 */ /* 0x042fe200078e021e */
[----:B------:R-:W3:Y:S03]  /*2130*/  LDG.E.U16 R64, desc[UR8][R64.64] ;  /* 0x0000000840407981 */ /* 0x000ee6000c1e1500 */
[----:B------:R-:W-:Y:S01]  /*2140*/  IMAD.WIDE R54, R26, 0x2, R82 ;  /* 0x000000021a367825 */ /* 0x000fe200078e0252 */
[----:B------:R-:W3:Y:S04]  /*2150*/  LDG.E.U16 R66, desc[UR8][R66.64] ;  /* 0x0000000842427981 */ /* 0x000ee8000c1e1500 */
[----:B------:R-:W3:Y:S04]  /*2160*/  LDG.E.U16 R59, desc[UR8][R58.64] ;  /* 0x000000083a3b7981 */ /* 0x000ee8000c1e1500 */
[----:B------:R0:W3:Y:S04]  /*2170*/  LDG.E.U16 R153, desc[UR8][R48.64] ;  /* 0x0000000830997981 */ /* 0x0000e8000c1e1500 */
[----:B------:R1:W3:Y:S04]  /*2180*/  LDG.E.U16 R155, desc[UR8][R50.64] ;  /* 0x00000008329b7981 */ /* 0x0002e8000c1e1500 */
[----:B------:R-:W3:Y:S04]  /*2190*/  LDG.E.U16 R157, desc[UR8][R52.64] ;  /* 0x00000008349d7981 */ /* 0x000ee8000c1e1500 */
[----:B------:R-:W3:Y:S04]  /*21a0*/  LDG.E.U16 R61, desc[UR8][R54.64] ;  /* 0x00000008363d7981 */ /* 0x000ee8000c1e1500 */
[----:B------:R-:W-:Y:S04]  /*21b0*/  LDS R77, [R21+0x1000] ;  /* 0x00100000154d7984 */ /* 0x000fe80000000800 */
[----:B------:R-:W-:Y:S04]  /*21c0*/  LDS R76, [R21+0x1080] ;  /* 0x00108000154c7984 */ /* 0x000fe80000000800 */
[----:B------:R-:W-:Y:S04]  /*21d0*/  LDS R78, [R21+0x1100] ;  /* 0x00110000154e7984 */ /* 0x000fe80000000800 */
[----:B------:R-:W-:Y:S01]  /*21e0*/  LDS R130, [R21+0x1180] ;  /* 0x0011800015827984 */ /* 0x000fe20000000800 */
[----:B------:R-:W-:Y:S01]  /*21f0*/  BAR.SYNC.DEFER_BLOCKING 0x0 ;  /* 0x0000000000007b1d */ /* 0x000fe20000010000 */
[----:B0-----:R-:W-:-:S02]  /*2200*/  F2FP.BF16.F32.PACK_AB R48, R71, R68 ;  /* 0x000000444730723e */ /* 0x001fc400000010ff */
[----:B------:R-:W-:Y:S02]  /*2210*/  F2FP.BF16.F32.PACK_AB R49, R70, R69 ;  /* 0x000000454631723e */ /* 0x000fe400000010ff */
[----:B-1----:R-:W-:Y:S02]  /*2220*/  F2FP.BF16.F32.PACK_AB R50, R136, R79 ;  /* 0x0000004f8832723e */ /* 0x002fe400000010ff */
[----:B------:R-:W-:Y:S01]  /*2230*/  F2FP.BF16.F32.PACK_AB R51, R131, R148 ;  /* 0x000000948333723e */ /* 0x000fe200000010ff */
[----:B------:R-:W-:Y:S01]  /*2240*/  UIADD3 UR4, UR4, 0x20, URZ ;  /* 0x0000002004047890 */ /* 0x000fe2000fffe03f */
[----:B----4-:R-:W-:Y:S04]  /*2250*/  STS.U16 [R3+UR6+0x1000], R150 ;  /* 0x0010009603007988 */ /* 0x010fe80008000406 */
[----:B-----5:R-:W-:Y:S04]  /*2260*/  STS.U16 [R3+UR6+0x1200], R152 ;  /* 0x0012009803007988 */ /* 0x020fe80008000406 */
[----:B--2---:R-:W-:Y:S04]  /*2270*/  STS.U16 [R3+UR6+0x1400], R154 ;  /* 0x0014009a03007988 */ /* 0x004fe80008000406 */
[----:B---3--:R-:W-:Y:S04]  /*2280*/  STS.U16 [R3+UR6+0x1600], R56 ;  /* 0x0016003803007988 */ /* 0x008fe80008000406 */
[----:B------:R0:W-:Y:S04]  /*2290*/  STS.U16 [R3+UR6+0x1800], R60 ;  /* 0x0018003c03007988 */ /* 0x0001e80008000406 */
        /* <DEDUP_REMOVED lines=11> */
[----:B------:R-:W-:Y:S01]  /*2350*/  STSM.16.M88.4 [R12+0x2000], R48 ;  /* 0x002000300c007844 */ /* 0x000fe20000000200 */
[----:B------:R-:W-:Y:S01]  /*2360*/  BAR.SYNC.DEFER_BLOCKING 0x0 ;  /* 0x0000000000007b1d */ /* 0x000fe20000010000 */
[----:B0-----:R-:W-:-:S04]  /*2370*/  FADD R60, -R72, R109 ;  /* 0x0000006d483c7221 */ /* 0x001fc80000000100 */
[----:B------:R-:W-:Y:S01]  /*2380*/  FMUL R136, R60, 1.4426950216293334961 ;  /* 0x3fb8aa3b3c887820 */ /* 0x000fe20000400000 */
[----:B------:R-:W-:-:S04]  /*2390*/  FADD R60, -R74, R105 ;  /* 0x000000694a3c7221 */ /* 0x000fc80000000100 */
[----:B------:R-:W-:Y:S01]  /*23a0*/  FMUL R79, R60, 1.4426950216293334961 ;  /* 0x3fb8aa3b3c4f7820 */ /* 0x000fe20000400000 */
[----:B------:R-:W-:-:S04]  /*23b0*/  FADD R60, -R73, R108 ;  /* 0x0000006c493c7221 */ /* 0x000fc80000000100 */
[----:B------:R-:W-:Y:S01]  /*23c0*/  FMUL R105, R60, 1.4426950216293334961 ;  /* 0x3fb8aa3b3c697820 */ /* 0x000fe20000400000 */
[----:B------:R-:W-:Y:S01]  /*23d0*/  FADD R60, -R75, R104 ;  /* 0x000000684b3c7221 */ /* 0x000fe20000000100 */
[----:B------:R-:W-:Y:S04]  /*23e0*/  LDSM.16.M88.4 R56, [R13+0x1000] ;  /* 0x001000000d38783b */ /* 0x000fe80000000200 */
[----:B------:R-:W-:Y:S04]  /*23f0*/  LDSM.16.M88.4 R52, [R13+0x1800] ;  /* 0x001800000d34783b */ /* 0x000fe80000000200 */
[----:B------:R-:W0:Y:S01]  /*2400*/  LDSM.16.M88.4 R48, [R16+UR6+0x2400] ;  /* 0x002400061030783b */ /* 0x000e220008000200 */
[----:B------:R-:W-:-:S03]  /*2410*/  FMUL R60, R60, 1.4426950216293334961 ;  /* 0x3fb8aa3b3c3c7820 */ /* 0x000fc60000400000 */
[----:B------:R-:W1:Y:S01]  /*2420*/  LDSM.16.M88.4 R64, [R16+UR6+0x2000] ;  /* 0x002000061040783b */ /* 0x000e620008000200 */
[----:B------:R-:W2:Y:S08]  /*2430*/  MUFU.EX2 R105, R105 ;  /* 0x0000006900697308 */ /* 0x000eb00000000800 */
[----:B------:R-:W3:Y:S08]  /*2440*/  MUFU.EX2 R109, R60 ;  /* 0x0000003c006d7308 */ /* 0x000ef00000000800 */
[----:B------:R-:W4:Y:S08]  /*2450*/  MUFU.EX2 R136, R136 ;  /* 0x0000008800887308 */ /* 0x000f300000000800 */
[----:B------:R-:W5:Y:S01]  /*2460*/  MUFU.EX2 R79, R79 ;  /* 0x0000004f004f7308 */ /* 0x000f620000000800 */
[C---:B--2---:R-:W-:Y:S01]  /*2470*/  FMUL R36, R105.reuse, R36 ;  /* 0x0000002469247220 */ /* 0x044fe20000400000 */
[C---:B------:R-:W-:Y:S01]  /*2480*/  FMUL R37, R105.reuse, R37 ;  /* 0x0000002569257220 */ /* 0x040fe20000400000 */
[C---:B------:R-:W-:Y:S01]  /*2490*/  FMUL R32, R105.reuse, R32 ;  /* 0x0000002069207220 */ /* 0x040fe20000400000 */
[----:B------:R-:W-:Y:S01]  /*24a0*/  FMUL R33, R105, R33 ;  /* 0x0000002169217220 */ /* 0x000fe20000400000 */
[C---:B---3--:R-:W-:Y:S01]  /*24b0*/  FMUL R38, R109.reuse, R38 ;  /* 0x000000266d267220 */ /* 0x048fe20000400000 */
[C---:B------:R-:W-:Y:S01]  /*24c0*/  FMUL R39, R109.reuse, R39 ;  /* 0x000000276d277220 */ /* 0x040fe20000400000 */
[C---:B------:R-:W-:Y:S01]  /*24d0*/  FMUL R34, R109.reuse, R34 ;  /* 0x000000226d227220 */ /* 0x040fe20000400000 */
[----:B------:R-:W-:Y:S01]  /*24e0*/  FMUL R35, R109, R35 ;  /* 0x000000236d237220 */ /* 0x000fe20000400000 */
[C---:B----4-:R-:W-:Y:S01]  /*24f0*/  FMUL R68, R136.reuse, R40 ;  /* 0x0000002888447220 */ /* 0x050fe20000400000 */
[----:B------:R-:W-:Y:S01]  /*2500*/  FMUL R69, R136, R41 ;  /* 0x0000002988457220 */ /* 0x000fe20000400000 */
[----:B------:R-:W2:Y:S01]  /*2510*/  LDSM.16.M88.4 R60, [R23+UR6+0x2400] ;  /* 0x00240006173c783b */ /* 0x000ea20008000200 */
[C---:B-----5:R-:W-:Y:S01]  /*2520*/  FMUL R70, R79.reuse, R42 ;  /* 0x0000002a4f467220 */ /* 0x060fe20000400000 */
[----:B------:R-:W-:-:S02]  /*2530*/  FMUL R71, R79, R43 ;  /* 0x0000002b4f477220 */ /* 0x000fc40000400000 */
[----:B------:R-:W3:Y:S01]  /*2540*/  LDSM.16.M88.4 R40, [R23+UR6+0x2000] ;  /* 0x002000061728783b */ /* 0x000ee20008000200 */
[----:B0-----:R-:W-:Y:S01]  /*2550*/  HMMA.16816.F32.BF16 R36, R48, R56, R36 ;  /* 0x000000383024723c */ /* 0x001fe20000041824 */
[----:B------:R-:W-:-:S05]  /*2560*/  FMUL R44, R136, R44 ;  /* 0x0000002c882c7220 */ /* 0x000fca0000400000 */
[----:B------:R-:W-:Y:S01]  /*2570*/  HMMA.16816.F32.BF16 R32, R48, R52, R32 ;  /* 0x000000343020723c */ /* 0x000fe20000041820 */
[----:B------:R-:W0:Y:S01]  /*2580*/  LDC R48, c[0x0][0x280] ;  /* 0x0000a000ff307b82 */ /* 0x000e220000000800 */
[----:B------:R-:W-:Y:S01]  /*2590*/  FMUL R45, R136, R45 ;  /* 0x0000002d882d7220 */ /* 0x000fe20000400000 */
[C---:B------:R-:W-:Y:S01]  /*25a0*/  FMUL R46, R79.reuse, R46 ;  /* 0x0000002e4f2e7220 */ /* 0x040fe20000400000 */
[----:B------:R-:W-:-:S05]  /*25b0*/  FMUL R47, R79, R47 ;  /* 0x0000002f4f2f7220 */ /* 0x000fca0000400000 */
[----:B------:R-:W4:Y:S02]  /*25c0*/  LDC R49, c[0x0][0x264] ;  /* 0x00009900ff317b82 */ /* 0x000f240000000800 */
[C---:B-1----:R-:W-:Y:S06]  /*25d0*/  HMMA.16816.F32.BF16 R44, R64.reuse, R56, R44 ;  /* 0x00000038402c723c */ /* 0x042fec000004182c */
[----:B------:R-:W-:Y:S01]  /*25e0*/  HMMA.16816.F32.BF16 R64, R64, R52, R68 ;  /* 0x000000344040723c */ /* 0x000fe20000041844 */
[----:B------:R-:W1:Y:S01]  /*25f0*/  LDC R51, c[0x0][0x254] ;  /* 0x00009500ff337b82 */ /* 0x000e620000000800 */
[----:B0-----:R-:W-:-:S04]  /*2600*/  ISETP.LE.AND P2, PT, R48, UR4, PT ;  /* 0x0000000430007c0c */ /* 0x001fc8000bf43270 */
[----:B--2---:R-:W-:Y:S01]  /*2610*/  HMMA.16816.F32.BF16 R36, R60, R58, R36 ;  /* 0x0000003a3c24723c */ /* 0x004fe20000041824 */
[----:B------:R-:W-:Y:S01]  /*2620*/  FFMA R9, R105, R9, R78 ;  /* 0x0000000969097223 */ /* 0x000fe2000000004e */
[----:B------:R-:W-:Y:S01]  /*2630*/  FFMA R27, R109, R27, R130 ;  /* 0x0000001b6d1b7223 */ /* 0x000fe20000000082 */
[----:B------:R-:W-:-:S03]  /*2640*/  FFMA R10, R136, R10, R77 ;  /* 0x0000000a880a7223 */ /* 0x000fc6000000004d */
[----:B------:R-:W-:Y:S01]  /*2650*/  HMMA.16816.F32.BF16 R32, R60, R54, R32 ;  /* 0x000000363c20723c */ /* 0x000fe20000041820 */
[----:B------:R-:W-:Y:S01]  /*2660*/  FFMA R11, R79, R11, R76 ;  /* 0x0000000b4f0b7223 */ /* 0x000fe2000000004c */
[----:B----4-:R-:W-:-:S04]  /*2670*/  LEA R26, R49, R26, 0x5 ;  /* 0x0000001a311a7211 */ /* 0x010fc800078e28ff */
[----:B---3--:R-:W-:Y:S01]  /*2680*/  HMMA.16816.F32.BF16 R44, R40, R58, R44 ;  /* 0x0000003a282c723c */ /* 0x008fe2000004182c */
[----:B------:R-:W-:Y:S01]  /*2690*/  IMAD.MOV.U32 R109, RZ, RZ, R72 ;  /* 0x000000ffff6d7224 */ /* 0x000fe200078e0048 */
[----:B------:R-:W-:Y:S01]  /*26a0*/  MOV R105, R74 ;  /* 0x0000004a00697202 */ /* 0x000fe20000000f00 */
[----:B------:R-:W-:-:S03]  /*26b0*/  IMAD.MOV.U32 R108, RZ, RZ, R73 ;  /* 0x000000ffff6c7224 */ /* 0x000fc600078e0049 */
[----:B------:R-:W-:Y:S01]  /*26c0*/  HMMA.16816.F32.BF16 R40, R40, R54, R64 ;  /* 0x000000362828723c */ /* 0x000fe20000041840 */
[----:B-1----:R-:W-:Y:S02]  /*26d0*/  IMAD R22, R51, 0x20, R22 ;  /* 0x0000002033167824 */ /* 0x002fe400078e0216 */
[----:B------:R-:W-:Y:S01]  /*26e0*/  IMAD.MOV.U32 R104, RZ, RZ, R75 ;  /* 0x000000ffff687224 */ /* 0x000fe200078e004b */
[----:B------:R-:W-:-:S05]  /*26f0*/  NOP ;  /* 0x0000000000007918 */ /* 0x000fca0000000000 */
[----:B------:R-:W-:-:S15]  /*2700*/  @!P2 BRA `(.L_x_1) ;  /* 0xffffffec0060a947 */ /* 0x000fde000383ffff */
.L_x_0:
[----:B------:R-:W-:Y:S01]  /*2710*/  MOV R25, R10 ;  /* 0x0000000a00197202 */ /* 0x000fe20000000f00 */
[----:B------:R-:W-:Y:S01]  /*2720*/  IMAD.MOV.U32 R28, RZ, RZ, R32 ;  /* 0x000000ffff1c7224 */ /* 0x000fe200078e0020 */
[----:B------:R-:W-:Y:S01]  /*2730*/  MOV R32, R11 ;  /* 0x0000000b00207202 */ /* 0x000fe20000000f00 */
[----:B------:R-:W-:Y:S01]  /*2740*/  IMAD.MOV.U32 R26, RZ, RZ, R9 ;  /* 0x000000ffff1a7224 */ /* 0x000fe200078e0009 */
[C---:B------:R-:W-:Y:S01]  /*2750*/  FSETP.GEU.AND P1, PT, R25.reuse, 1.175494350822287508e-38, PT ;  /* 0x008000001900780b */ /* 0x040fe20003f2e000 */
[----:B------:R-:W-:Y:S01]  /*2760*/  FMUL R8, R25, 8388608 ;  /* 0x4b00000019087820 */ /* 0x000fe20000400000 */
[----:B------:R-:W-:Y:S01]  /*2770*/  FSETP.GEU.AND P2, PT, R32, 1.175494350822287508e-38, PT ;  /* 0x008000002000780b */ /* 0x000fe20003f4e000 */
[C---:B------:R-:W-:Y:S01]  /*2780*/  FMUL R11, R27.reuse, 8388608 ;  /* 0x4b0000001b0b7820 */ /* 0x040fe20000400000 */
[C---:B------:R-:W-:Y:S01]  /*2790*/  FSETP.GEU.AND P4, PT, R27.reuse, 1.175494350822287508e-38, PT ;  /* 0x008000001b00780b */ /* 0x040fe20003f8e000 */
[----:B------:R-:W-:Y:S01]  /*27a0*/  FMUL R9, R26, 8388608 ;  /* 0x4b0000001a097820 */ /* 0x000fe20000400000 */
[----:B------:R-:W-:Y:S01]  /*27b0*/  FSEL R8, R8, R25, !P1 ;  /* 0x0000001908087208 */ /* 0x000fe20004800000 */
[----:B------:R-:W0:Y:S01]  /*27c0*/  S2UR UR5, SR_CgaCtaId ;  /* 0x00000000000579c3 */ /* 0x000e220000008800 */
[----:B------:R-:W-:-:S07]  /*27d0*/  FSETP.GT.AND P5, PT, |R27|, 8.50705917302346158658e+37, PT ;  /* 0x7e8000001b00780b */ /* 0x000fce0003fa4200 */
[----:B------:R-:W-:Y:S01]  /*27e0*/  BAR.SYNC.DEFER_BLOCKING 0x0 ;  /* 0x0000000000007b1d */ /* 0x000fe20000010000 */
[----:B------:R-:W-:Y:S01]  /*27f0*/  FSEL R17, RZ, -23, P4 ;  /* 0xc1b80000ff117808 */ /* 0x000fe20002000000 */
[----:B------:R-:W-:Y:S01]  /*2800*/  VIADD R3, R8, 0xc0cafb0d ;  /* 0xc0cafb0d08037836 */ /* 0x000fe20000000000 */
[----:B------:R-:W-:Y:S02]  /*2810*/  FSETP.GEU.AND P6, PT, |R27|, 1.175494350822287508e-38, PT ;  /* 0x008000001b00780b */ /* 0x000fe40003fce200 */
[C---:B------:R-:W-:Y:S01]  /*2820*/  FSETP.GEU.AND P3, PT, R26.reuse, 1.175494350822287508e-38, PT ;  /* 0x008000001a00780b */ /* 0x040fe20003f6e000 */
[----:B------:R-:W-:Y:S01]  /*2830*/  UMOV UR4, 0x400 ;  /* 0x0000040000047882 */ /* 0x000fe20000000000 */
[----:B------:R-:W-:Y:S01]  /*2840*/  LOP3.LUT R13, R3, 0xff800000, RZ, 0xc0, !PT ;  /* 0xff800000030d7812 */ /* 0x000fe200078ec0ff */
[----:B------:R-:W1:Y:S01]  /*2850*/  LDC R48, c[0x0][0x278] ;  /* 0x00009e00ff307b82 */ /* 0x000e620000000800 */
[----:B------:R-:W-:Y:S02]  /*2860*/  FSEL R3, RZ, -23, P1 ;  /* 0xc1b80000ff037808 */ /* 0x000fe40000800000 */
[----:B------:R-:W-:Y:S01]  /*2870*/  I2FP.F32.S32 R10, R13 ;  /* 0x0000000d000a7245 */ /* 0x000fe20000201400 */
[----:B------:R-:W-:Y:S01]  /*2880*/  @P5 FMUL R35, R35, 0.25 ;  /* 0x3e80000023235820 */ /* 0x000fe20000400000 */
[----:B------:R-:W-:Y:S01]  /*2890*/  FSETP.GT.AND P1, PT, |R26|, 8.50705917302346158658e+37, PT ;  /* 0x7e8000001a00780b */ /* 0x000fe20003f24200 */
[----:B------:R-:W-:Y:S01]  /*28a0*/  @P5 FMUL R34, R34, 0.25 ;  /* 0x3e80000022225820 */ /* 0x000fe20000400000 */
[----:B------:R-:W-:Y:S01]  /*28b0*/  FSEL R9, R9, R26, !P3 ;  /* 0x0000001a09097208 */ /* 0x000fe20005800000 */
[----:B------:R-:W-:Y:S01]  /*28c0*/  FFMA.FTZ R10, R10, 1.1920928955078125e-07, R3 ;  /* 0x340000000a0a7823 */ /* 0x000fe20000010003 */
[----:B------:R-:W-:Y:S01]  /*28d0*/  FMUL R3, R32, 8388608 ;  /* 0x4b00000020037820 */ /* 0x000fe20000400000 */
[----:B------:R-:W-:Y:S01]  /*28e0*/  FSEL R15, RZ, -23, P3 ;  /* 0xc1b80000ff0f7808 */ /* 0x000fe20001800000 */
[----:B------:R-:W-:Y:S01]  /*28f0*/  @P5 FMUL R39, R39, 0.25 ;  /* 0x3e80000027275820 */ /* 0x000fe20000400000 */
[----:B------:R-:W-:Y:S01]  /*2900*/  FSETP.GT.AND P3, PT, |R25|, 8.50705917302346158658e+37, PT ;  /* 0x7e8000001900780b */ /* 0x000fe20003f64200 */
[----:B------:R-:W-:Y:S01]  /*2910*/  @P5 FMUL R38, R38, 0.25 ;  /* 0x3e80000026265820 */ /* 0x000fe20000400000 */
[----:B------:R-:W-:Y:S01]  /*2920*/  FSEL R49, R3, R32, !P2 ;  /* 0x0000002003317208 */ /* 0x000fe20005000000 */
[----:B------:R-:W-:Y:S01]  /*2930*/  @!P6 FMUL R35, R35, 16777216 ;  /* 0x4b8000002323e820 */ /* 0x000fe20000400000 */
[----:B------:R-:W-:Y:S01]  /*2940*/  FSEL R3, R11, R27, !P4 ;  /* 0x0000001b0b037208 */ /* 0x000fe20006000000 */
[----:B------:R-:W-:Y:S01]  /*2950*/  @P5 FMUL R27, R27, 0.25 ;  /* 0x3e8000001b1b5820 */ /* 0x000fe20000400000 */
[C---:B------:R-:W-:Y:S01]  /*2960*/  FSETP.GEU.AND P4, PT, |R26|.reuse, 1.175494350822287508e-38, PT ;  /* 0x008000001a00780b */ /* 0x040fe20003f8e200 */
[----:B------:R-:W-:Y:S01]  /*2970*/  @P1 FMUL R26, R26, 0.25 ;  /* 0x3e8000001a1a1820 */ /* 0x000fe20000400000 */
[----:B------:R-:W-:Y:S01]  /*2980*/  FSEL R11, RZ, -23, P2 ;  /* 0xc1b80000ff0b7808 */ /* 0x000fe20001000000 */
[----:B------:R-:W-:-:S02]  /*2990*/  VIADD R18, R3, 0xc0cafb0d ;  /* 0xc0cafb0d03127836 */ /* 0x000fc40000000000 */
[----:B------:R-:W-:Y:S01]  /*29a0*/  @!P6 FMUL R27, R27, 16777216 ;  /* 0x4b8000001b1be820 */ /* 0x000fe20000400000 */
[----:B------:R-:W-:Y:S01]  /*29b0*/  FSETP.GT.AND P5, PT, |R32|, 8.50705917302346158658e+37, PT ;  /* 0x7e8000002000780b */ /* 0x000fe20003fa4200 */
[----:B------:R-:W-:Y:S01]  /*29c0*/  @!P6 FMUL R34, R34, 16777216 ;  /* 0x4b8000002222e820 */ /* 0x000fe20000400000 */
[----:B------:R-:W-:Y:S01]  /*29d0*/  FSETP.GEU.AND P2, PT, |R25|, 1.175494350822287508e-38, PT ;  /* 0x008000001900780b */ /* 0x000fe20003f4e200 */
[----:B------:R-:W2:Y:S01]  /*29e0*/  MUFU.RCP R19, R27 ;  /* 0x0000001b00137308 */ /* 0x000ea20000001000 */
[----:B------:R-:W-:Y:S01]  /*29f0*/  LOP3.LUT R20, R18, 0xff800000, RZ, 0xc0, !PT ;  /* 0xff80000012147812 */ /* 0x000fe200078ec0ff */
[----:B------:R-:W-:Y:S01]  /*2a00*/  @!P6 FMUL R39, R39, 16777216 ;  /* 0x4b8000002727e820 */ /* 0x000fe20000400000 */
[----:B------:R-:W-:Y:S01]  /*2a10*/  @!P6 FMUL R38, R38, 16777216 ;  /* 0x4b8000002626e820 */ /* 0x000fe20000400000 */
[----:B------:R-:W-:Y:S01]  /*2a20*/  VIADD R12, R49, 0xc0cafb0d ;  /* 0xc0cafb0d310c7836 */ /* 0x000fe20000000000 */
[----:B------:R-:W-:Y:S01]  /*2a30*/  I2FP.F32.S32 R22, R20 ;  /* 0x0000001400167245 */ /* 0x000fe20000201400 */
[----:B------:R-:W-:Y:S01]  /*2a40*/  @!P4 FMUL R26, R26, 16777216 ;  /* 0x4b8000001a1ac820 */ /* 0x000fe20000400000 */
[----:B------:R-:W-:Y:S01]  /*2a50*/  FSETP.GEU.AND P6, PT, |R32|, 1.175494350822287508e-38, PT ;  /* 0x008000002000780b */ /* 0x000fe20003fce200 */
[----:B------:R-:W-:Y:S01]  /*2a60*/  @P3 FMUL R25, R25, 0.25 ;  /* 0x3e80000019193820 */ /* 0x000fe20000400000 */
[----:B------:R-:W-:Y:S01]  /*2a70*/  IADD3 R16, R9, -0x3f3504f3, RZ ;  /* 0xc0cafb0d09107810 */ /* 0x000fe20007ffe0ff */
[----:B------:R-:W-:Y:S01]  /*2a80*/  FFMA.FTZ R22, R22, 1.1920928955078125e-07, R17 ;  /* 0x3400000016167823 */ /* 0x000fe20000010011 */
[----:B------:R-:W-:Y:S01]  /*2a90*/  LOP3.LUT R14, R12, 0xff800000, RZ, 0xc0, !PT ;  /* 0xff8000000c0e7812 */ /* 0x000fe200078ec0ff */
[----:B------:R-:W3:Y:S01]  /*2aa0*/  MUFU.RCP R17, R26 ;  /* 0x0000001a00117308 */ /* 0x000ee20000001000 */
[----:B------:R-:W-:Y:S01]  /*2ab0*/  LOP3.LUT R16, R16, 0xff800000, RZ, 0xc0, !PT ;  /* 0xff80000010107812 */ /* 0x000fe200078ec0ff */
[----:B------:R-:W-:Y:S01]  /*2ac0*/  @P1 FMUL R28, R28, 0.25 ;  /* 0x3e8000001c1c1820 */ /* 0x000fe20000400000 */
[----:B------:R-:W-:Y:S01]  /*2ad0*/  @P1 FMUL R33, R33, 0.25 ;  /* 0x3e80000021211820 */ /* 0x000fe20000400000 */
[----:B------:R-:W-:Y:S01]  /*2ae0*/  @P1 FMUL R37, R37, 0.25 ;  /* 0x3e80000025251820 */ /* 0x000fe20000400000 */
[----:B------:R-:W-:Y:S01]  /*2af0*/  @P1 FMUL R36, R36, 0.25 ;  /* 0x3e80000024241820 */ /* 0x000fe20000400000 */
[----:B------:R-:W-:Y:S01]  /*2b00*/  I2FP.F32.S32 R12, R14 ;  /* 0x0000000e000c7245 */ /* 0x000fe20000201400 */
[----:B------:R-:W-:Y:S01]  /*2b10*/  @P5 FMUL R32, R32, 0.25 ;  /* 0x3e80000020205820 */ /* 0x000fe20000400000 */
[----:B------:R-:W-:Y:S01]  /*2b20*/  I2FP.F32.S32 R18, R16 ;  /* 0x0000001000127245 */ /* 0x000fe20000201400 */
[----:B------:R-:W-:Y:S01]  /*2b30*/  @!P2 FMUL R25, R25, 16777216 ;  /* 0x4b8000001919a820 */ /* 0x000fe20000400000 */
[----:B------:R-:W-:Y:S01]  /*2b40*/  @!P4 FMUL R28, R28, 16777216 ;  /* 0x4b8000001c1cc820 */ /* 0x000fe20000400000 */
[----:B------:R-:W-:Y:S01]  /*2b50*/  @!P4 FMUL R33, R33, 16777216 ;  /* 0x4b8000002121c820 */ /* 0x000fe20000400000 */
[----:B------:R-:W-:Y:S01]  /*2b60*/  @!P4 FMUL R37, R37, 16777216 ;  /* 0x4b8000002525c820 */ /* 0x000fe20000400000 */
[----:B------:R-:W-:Y:S01]  /*2b70*/  @!P4 FMUL R36, R36, 16777216 ;  /* 0x4b8000002424c820 */ /* 0x000fe20000400000 */
[----:B------:R-:W-:Y:S01]  /*2b80*/  @!P6 FMUL R32, R32, 16777216 ;  /* 0x4b8000002020e820 */ /* 0x000fe20000400000 */
[----:B------:R-:W-:Y:S01]  /*2b90*/  FFMA.FTZ R11, R12, 1.1920928955078125e-07, R11 ;  /* 0x340000000c0b7823 */ /* 0x000fe2000001000b */
[----:B------:R-:W-:Y:S01]  /*2ba0*/  FFMA.FTZ R18, R18, 1.1920928955078125e-07, R15 ;  /* 0x3400000012127823 */ /* 0x000fe2000001000f */
[C---:B--2---:R-:W-:Y:S01]  /*2bb0*/  FMUL R12, R19.reuse, R35 ;  /* 0x00000023130c7220 */ /* 0x044fe20000400000 */
[C---:B------:R-:W-:Y:S01]  /*2bc0*/  FMUL R15, R19.reuse, R34 ;  /* 0x00000022130f7220 */ /* 0x040fe20000400000 */
[C---:B------:R-:W-:Y:S01]  /*2bd0*/  FMUL R23, R19.reuse, R39 ;  /* 0x0000002713177220 */ /* 0x040fe20000400000 */
[----:B------:R-:W-:Y:S01]  /*2be0*/  FMUL R24, R19, R38 ;  /* 0x0000002613187220 */ /* 0x000fe20000400000 */
[C---:B---3--:R-:W-:Y:S01]  /*2bf0*/  FMUL R21, R17.reuse, R28 ;  /* 0x0000001c11157220 */ /* 0x048fe20000400000 */
[----:B------:R-:W2:Y:S01]  /*2c00*/  MUFU.RCP R25, R25 ;  /* 0x0000001900197308 */ /* 0x000ea20000001000 */
[C---:B------:R-:W-:Y:S01]  /*2c10*/  FMUL R19, R17.reuse, R33 ;  /* 0x0000002111137220 */ /* 0x040fe20000400000 */
[C---:B------:R-:W-:Y:S01]  /*2c20*/  FMUL R26, R17.reuse, R37 ;  /* 0x00000025111a7220 */ /* 0x040fe20000400000 */
[----:B------:R-:W-:Y:S01]  /*2c30*/  FMUL R28, R17, R36 ;  /* 0x00000024111c7220 */ /* 0x000fe20000400000 */
[----:B------:R-:W-:Y:S01]  /*2c40*/  @P3 FMUL R41, R41, 0.25 ;  /* 0x3e80000029293820 */ /* 0x000fe20000400000 */
[----:B------:R-:W-:Y:S01]  /*2c50*/  @P3 FMUL R40, R40, 0.25 ;  /* 0x3e80000028283820 */ /* 0x000fe20000400000 */
[----:B------:R-:W-:Y:S01]  /*2c60*/  @P3 FMUL R45, R45, 0.25 ;  /* 0x3e8000002d2d3820 */ /* 0x000fe20000400000 */
[----:B------:R-:W-:Y:S01]  /*2c70*/  @P3 FMUL R44, R44, 0.25 ;  /* 0x3e8000002c2c3820 */ /* 0x000fe20000400000 */
[----:B------:R-:W3:Y:S01]  /*2c80*/  MUFU.RCP R17, R32 ;  /* 0x0000002000117308 */ /* 0x000ee20000001000 */
[----:B------:R-:W-:Y:S01]  /*2c90*/  @P5 FMUL R42, R42, 0.25 ;  /* 0x3e8000002a2a5820 */ /* 0x000fe20000400000 */
[----:B------:R-:W-:Y:S01]  /*2ca0*/  @P5 FMUL R46, R46, 0.25 ;  /* 0x3e8000002e2e5820 */ /* 0x000fe20000400000 */
[----:B------:R-:W-:Y:S01]  /*2cb0*/  @!P2 FMUL R41, R41, 16777216 ;  /* 0x4b8000002929a820 */ /* 0x000fe20000400000 */
[----:B------:R-:W-:Y:S01]  /*2cc0*/  @!P2 FMUL R40, R40, 16777216 ;  /* 0x4b8000002828a820 */ /* 0x000fe20000400000 */
[----:B------:R-:W-:Y:S01]  /*2cd0*/  @!P2 FMUL R45, R45, 16777216 ;  /* 0x4b8000002d2da820 */ /* 0x000fe20000400000 */
[----:B------:R-:W-:Y:S01]  /*2ce0*/  @!P2 FMUL R44, R44, 16777216 ;  /* 0x4b8000002c2ca820 */ /* 0x000fe20000400000 */
[----:B------:R-:W-:Y:S01]  /*2cf0*/  @!P6 FMUL R42, R42, 16777216 ;  /* 0x4b8000002a2ae820 */ /* 0x000fe20000400000 */
[----:B------:R-:W-:Y:S01]  /*2d00*/  @!P6 FMUL R46, R46, 16777216 ;  /* 0x4b8000002e2ee820 */ /* 0x000fe20000400000 */
[C---:B--2---:R-:W-:Y:S01]  /*2d10*/  FMUL R29, R25.reuse, R41 ;  /* 0x00000029191d7220 */ /* 0x044fe20000400000 */
[C---:B------:R-:W-:Y:S01]  /*2d20*/  FMUL R30, R25.reuse, R40 ;  /* 0x00000028191e7220 */ /* 0x040fe20000400000 */
[C---:B------:R-:W-:Y:S01]  /*2d30*/  FMUL R36, R25.reuse, R45 ;  /* 0x0000002d19247220 */ /* 0x040fe20000400000 */
[----:B------:R-:W-:Y:S01]  /*2d40*/  FMUL R31, R25, R44 ;  /* 0x0000002c191f7220 */ /* 0x000fe20000400000 */
[----:B------:R-:W-:Y:S01]  /*2d50*/  @P5 FMUL R43, R43, 0.25 ;  /* 0x3e8000002b2b5820 */ /* 0x000fe20000400000 */
[----:B------:R-:W-:Y:S01]  /*2d60*/  @P5 FMUL R47, R47, 0.25 ;  /* 0x3e8000002f2f5820 */ /* 0x000fe20000400000 */
[----:B0-----:R-:W-:Y:S01]  /*2d70*/  ULEA UR6, UR5, UR4, 0x18 ;  /* 0x0000000405067291 */ /* 0x001fe2000f8ec03f */
[----:B------:R-:W-:Y:S01]  /*2d80*/  F2FP.BF16.F32.PACK_AB R29, R29, R36 ;  /* 0x000000241d1d723e */ /* 0x000fe200000010ff */
[C---:B---3--:R-:W-:Y:S01]  /*2d90*/  FMUL R27, R17.reuse, R42 ;  /* 0x0000002a111b7220 */ /* 0x048fe20000400000 */
[----:B------:R-:W-:Y:S01]  /*2da0*/  FMUL R34, R17, R46 ;  /* 0x0000002e11227220 */ /* 0x000fe20000400000 */
[----:B------:R-:W-:Y:S01]  /*2db0*/  @!P6 FMUL R43, R43, 16777216 ;  /* 0x4b8000002b2be820 */ /* 0x000fe20000400000 */
[----:B------:R-:W-:Y:S01]  /*2dc0*/  @!P6 FMUL R47, R47, 16777216 ;  /* 0x4b8000002f2fe820 */ /* 0x000fe20000400000 */
[----:B------:R-:W-:Y:S01]  /*2dd0*/  F2FP.BF16.F32.PACK_AB R31, R30, R31 ;  /* 0x0000001f1e1f723e */ /* 0x000fe200000010ff */
[----:B------:R-:W-:Y:S01]  /*2de0*/  IMAD.IADD R14, R49, 0x1, -R14 ;  /* 0x00000001310e7824 */ /* 0x000fe200078e0a0e */
[----:B------:R-:W-:Y:S01]  /*2df0*/  F2FP.BF16.F32.PACK_AB R19, R19, R26 ;  /* 0x0000001a1313723e */ /* 0x000fe200000010ff */
[----:B------:R-:W-:Y:S01]  /*2e00*/  FMUL R25, R17, R43 ;  /* 0x0000002b11197220 */ /* 0x000fe20000400000 */
[----:B------:R-:W-:Y:S01]  /*2e10*/  F2FP.BF16.F32.PACK_AB R27, R27, R34 ;  /* 0x000000221b1b723e */ /* 0x000fe200000010ff */
[----:B------:R-:W-:Y:S01]  /*2e20*/  FMUL R32, R17, R47 ;  /* 0x0000002f11207220 */ /* 0x000fe20000400000 */
[----:B------:R-:W-:Y:S01]  /*2e30*/  LOP3.LUT R26, R6, 0x40, RZ, 0x3c, !PT ;  /* 0x00000040061a7812 */ /* 0x000fe200078e3cff */
[----:B------:R-:W-:Y:S01]  /*2e40*/  IMAD.IADD R13, R8, 0x1, -R13 ;  /* 0x00000001080d7824 */ /* 0x000fe200078e0a0d */
[----:B------:R-:W-:Y:S01]  /*2e50*/  F2FP.BF16.F32.PACK_AB R24, R15, R24 ;  /* 0x000000180f18723e */ /* 0x000fe200000010ff */
[----:B------:R-:W-:Y:S01]  /*2e60*/  FADD R14, R14, -1 ;  /* 0xbf8000000e0e7421 */ /* 0x000fe20000000000 */
[----:B------:R-:W-:Y:S01]  /*2e70*/  MOV R33, 0x3dc6b27f ;  /* 0x3dc6b27f00217802 */ /* 0x000fe20000000f00 */
[----:B------:R-:W-:Y:S01]  /*2e80*/  STS [R6+UR6], R31 ;  /* 0x0000001f06007988 */ /* 0x000fe20008000806 */
[----:B------:R-:W-:Y:S01]  /*2e90*/  SHF.R.U32.HI R15, RZ, 0x5, R2 ;  /* 0x00000005ff0f7819 */ /* 0x000fe20000011602 */
[----:B------:R-:W-:Y:S01]  /*2ea0*/  FADD R13, R13, -1 ;  /* 0xbf8000000d0d7421 */ /* 0x000fe20000000000 */
[----:B------:R-:W-:Y:S01]  /*2eb0*/  F2FP.BF16.F32.PACK_AB R25, R25, R32 ;  /* 0x000000201919723e */ /* 0x000fe200000010ff */
[----:B------:R-:W-:Y:S01]  /*2ec0*/  STS [R6+UR6+0x80], R29 ;  /* 0x0000801d06007988 */ /* 0x000fe20008000806 */
[----:B------:R-:W-:Y:S01]  /*2ed0*/  F2FP.BF16.F32.PACK_AB R21, R21, R28 ;  /* 0x0000001c1515723e */ /* 0x000fe200000010ff */
[----:B------:R-:W-:Y:S01]  /*2ee0*/  IMAD.IADD R16, R9, 0x1, -R16 ;  /* 0x0000000109107824 */ /* 0x000fe200078e0a10 */
[----:B------:R-:W-:Y:S01]  /*2ef0*/  LOP3.LUT R28, R6, 0x4, RZ, 0x3c, !PT ;  /* 0x00000004061c7812 */ /* 0x000fe200078e3cff */
[----:B------:R0:W-:Y:S01]  /*2f00*/  STS [R26+UR6+0x400], R27 ;  /* 0x0004001b1a007988 */ /* 0x0001e20008000806 */
[----:B------:R-:W-:Y:S01]  /*2f10*/  F2FP.BF16.F32.PACK_AB R23, R12, R23 ;  /* 0x000000170c17723e */ /* 0x000fe200000010ff */
[-C--:B------:R-:W-:Y:S01]  /*2f20*/  FFMA.FTZ R12, R13, R33.reuse, -0.16845393180847167969 ;  /* 0xbe2c7f300d0c7423 */ /* 0x080fe20000010021 */
[----:B------:R-:W-:Y:S01]  /*2f30*/  LOP3.LUT R17, R6, 0x44, RZ, 0x3c, !PT ;  /* 0x0000004406117812 */ /* 0x000fe200078e3cff */
[----:B------:R-:W-:Y:S01]  /*2f40*/  FADD R16, R16, -1 ;  /* 0xbf80000010107421 */ /* 0x000fe20000000000 */
[----:B------:R-:W-:Y:S01]  /*2f50*/  IADD3 R20, R3, -R20, RZ ;  /* 0x8000001403147210 */ /* 0x000fe20007ffe0ff */
[----:B------:R-:W-:Y:S01]  /*2f60*/  STS [R26+UR6+0x480], R25 ;  /* 0x000480191a007988 */ /* 0x000fe20008000806 */
[----:B------:R-:W-:Y:S01]  /*2f70*/  FFMA.FTZ R12, R13, R12, 0.1716887056827545166 ;  /* 0x3e2fcf2a0d0c7423 */ /* 0x000fe2000001000c */
[----:B------:R-:W-:Y:S01]  /*2f80*/  ISETP.GE.U32.AND P1, PT, R8, 0x7f800000, PT ;  /* 0x7f8000000800780c */ /* 0x000fe20003f26070 */
[----:B------:R-:W2:Y:S01]  /*2f90*/  LDC.64 R44, c[0x0][0x228] ;  /* 0x00008a00ff2c7b82 */ /* 0x000ea20000000a00 */
[----:B0-----:R-:W-:Y:S01]  /*2fa0*/  SGXT.U32 R27, R15, 0x2 ;  /* 0x000000020f1b781a */ /* 0x001fe20000000000 */
[----:B------:R-:W-:Y:S01]  /*2fb0*/  FFMA.FTZ R15, R14, R33, -0.16845393180847167969 ;  /* 0xbe2c7f300e0f7423 */ /* 0x000fe20000010021 */
[----:B------:R1:W-:Y:S01]  /*2fc0*/  STS [R28+UR6+0x800], R21 ;  /* 0x000800151c007988 */ /* 0x0003e20008000806 */
[----:B------:R-:W-:Y:S01]  /*2fd0*/  FADD R20, R20, -1 ;  /* 0xbf80000014147421 */ /* 0x000fe20000000000 */
[----:B------:R-:W-:Y:S01]  /*2fe0*/  FFMA.FTZ R12, R13, R12, -0.17900948226451873779 ;  /* 0xbe374e430d0c7423 */ /* 0x000fe2000001000c */
[C---:B------:R-:W-:Y:S01]  /*2ff0*/  FFMA.FTZ R15, R14.reuse, R15, 0.1716887056827545166 ;  /* 0x3e2fcf2a0e0f7423 */ /* 0x040fe2000001000f */
[----:B------:R0:W-:Y:S01]  /*3000*/  STS [R28+UR6+0x880], R19 ;  /* 0x000880131c007988 */ /* 0x0001e20008000806 */
[----:B------:R-:W-:Y:S01]  /*3010*/  ISETP.GE.U32.AND P6, PT, R49, 0x7f800000, PT ;  /* 0x7f8000003100780c */ /* 0x000fe20003fc6070 */
[----:B------:R-:W-:Y:S01]  /*3020*/  FFMA.FTZ R12, R13, R12, 0.20512372255325317383 ;  /* 0x3e520bf40d0c7423 */ /* 0x000fe2000001000c */
[C---:B------:R-:W-:Y:S01]  /*3030*/  FFMA.FTZ R15, R14.reuse, R15, -0.17900948226451873779 ;  /* 0xbe374e430e0f7423 */ /* 0x040fe2000001000f */
[----:B------:R-:W-:Y:S01]  /*3040*/  STS [R17+UR6+0xc00], R24 ;  /* 0x000c001811007988 */ /* 0x000fe20008000806 */
[----:B------:R-:W-:Y:S01]  /*3050*/  ISETP.GE.U32.AND P4, PT, R9, 0x7f800000, PT ;  /* 0x7f8000000900780c */ /* 0x000fe20003f86070 */
[----:B------:R-:W-:Y:S01]  /*3060*/  FFMA.FTZ R12, R13, R12, -0.24046532809734344482 ;  /* 0xbe763c8b0d0c7423 */ /* 0x000fe2000001000c */
[----:B------:R-:W-:Y:S01]  /*3070*/  FFMA.FTZ R15, R14, R15, 0.20512372255325317383 ;  /* 0x3e520bf40e0f7423 */ /* 0x000fe2000001000f */
[----:B------:R3:W-:Y:S01]  /*3080*/  STS [R17+UR6+0xc80], R23 ;  /* 0x000c801711007988 */ /* 0x0007e20008000806 */
[----:B-1----:R-:W-:-:S02]  /*3090*/  IMAD R21, R27, R48, RZ ;  /* 0x000000301b157224 */ /* 0x002fc400078e02ff */
[----:B0-----:R-:W-:Y:S01]  /*30a0*/  FFMA.FTZ R19, R20, R33, -0.16845393180847167969 ;  /* 0xbe2c7f3014137423 */ /* 0x001fe20000010021 */
[----:B------:R-:W-:Y:S01]  /*30b0*/  FFMA.FTZ R15, R14, R15, -0.24046532809734344482 ;  /* 0xbe763c8b0e0f7423 */ /* 0x000fe2000001000f */
[----:B------:R-:W-:Y:S01]  /*30c0*/  FFMA.FTZ R12, R13, R12, 0.28857114911079406738 ;  /* 0x3e93bf990d0c7423 */ /* 0x000fe2000001000c */
[----:B------:R-:W-:Y:S01]  /*30d0*/  ISETP.GE.U32.AND P5, PT, R3, 0x7f800000, PT ;  /* 0x7f8000000300780c */ /* 0x000fe20003fa6070 */
[----:B------:R-:W-:Y:S01]  /*30e0*/  FFMA.FTZ R19, R20, R19, 0.1716887056827545166 ;  /* 0x3e2fcf2a14137423 */ /* 0x000fe20000010013 */
[----:B------:R-:W-:Y:S01]  /*30f0*/  FFMA.FTZ R15, R14, R15, 0.28857114911079406738 ;  /* 0x3e93bf990e0f7423 */ /* 0x000fe2000001000f */
[C---:B------:R-:W-:Y:S01]  /*3100*/  FFMA.FTZ R12, R13.reuse, R12, -0.36067417263984680176 ;  /* 0xbeb8aa490d0c7423 */ /* 0x040fe2000001000c */
[----:B------:R-:W-:Y:S01]  /*3110*/  BAR.SYNC.DEFER_BLOCKING 0x0 ;  /* 0x0000000000007b1d */ /* 0x000fe20000010000 */
[----:B---3--:R-:W-:Y:S01]  /*3120*/  FFMA.FTZ R17, R16, R33, -0.16845393180847167969 ;  /* 0xbe2c7f3010117423 */ /* 0x008fe20000010021 */
[----:B------:R-:W-:Y:S01]  /*3130*/  FFMA.FTZ R19, R20, R19, -0.17900948226451873779 ;  /* 0xbe374e4314137423 */ /* 0x000fe20000010013 */
[----:B------:R-:W-:Y:S01]  /*3140*/  FFMA.FTZ R15, R14, R15, -0.36067417263984680176 ;  /* 0xbeb8aa490e0f7423 */ /* 0x000fe2000001000f */
[C---:B------:R-:W-:Y:S01]  /*3150*/  FFMA.FTZ R12, R13.reuse, R12, 0.48089820146560668945 ;  /* 0x3ef6384a0d0c7423 */ /* 0x040fe2000001000c */
[----:B------:R-:W-:Y:S01]  /*3160*/  FFMA.FTZ R17, R16, R17, 0.1716887056827545166 ;  /* 0x3e2fcf2a10117423 */ /* 0x000fe20000010011 */
[----:B------:R-:W-:Y:S01]  /*3170*/  FFMA.FTZ R19, R20, R19, 0.20512372255325317383 ;  /* 0x3e520bf414137423 */ /* 0x000fe20000010013 */
[----:B------:R-:W-:Y:S01]  /*3180*/  FFMA.FTZ R15, R14, R15, 0.48089820146560668945 ;  /* 0x3ef6384a0e0f7423 */ /* 0x000fe2000001000f */
[C---:B------:R-:W-:Y:S01]  /*3190*/  FFMA.FTZ R12, R13.reuse, R12, -0.72134751081466674805 ;  /* 0xbf38aa3b0d0c7423 */ /* 0x040fe2000001000c */
[----:B------:R-:W-:Y:S01]  /*31a0*/  FFMA.FTZ R17, R16, R17, -0.17900948226451873779 ;  /* 0xbe374e4310117423 */ /* 0x000fe20000010011 */
[----:B------:R-:W-:Y:S01]  /*31b0*/  FFMA.FTZ R19, R20, R19, -0.24046532809734344482 ;  /* 0xbe763c8b14137423 */ /* 0x000fe20000010013 */
[----:B------:R-:W-:Y:S01]  /*31c0*/  FFMA.FTZ R15, R14, R15, -0.72134751081466674805 ;  /* 0xbf38aa3b0e0f7423 */ /* 0x000fe2000001000f */
[C---:B------:R-:W-:Y:S01]  /*31d0*/  FMUL R12, R13.reuse, R12 ;  /* 0x0000000c0d0c7220 */ /* 0x040fe20000400000 */
[----:B------:R-:W-:Y:S01]  /*31e0*/  FFMA.FTZ R17, R16, R17, 0.20512372255325317383 ;  /* 0x3e520bf410117423 */ /* 0x000fe20000010011 */
[----:B------:R-:W-:Y:S01]  /*31f0*/  FFMA.FTZ R19, R20, R19, 0.28857114911079406738 ;  /* 0x3e93bf9914137423 */ /* 0x000fe20000010013 */
[----:B------:R-:W-:Y:S01]  /*3200*/  FMUL R15, R14, R15 ;  /* 0x0000000f0e0f7220 */ /* 0x000fe20000400000 */
[----:B------:R-:W-:Y:S01]  /*3210*/  FMUL R12, R13, R12 ;  /* 0x0000000c0d0c7220 */ /* 0x000fe20000400000 */
[----:B------:R-:W-:Y:S01]  /*3220*/  FFMA.FTZ R17, R16, R17, -0.24046532809734344482 ;  /* 0xbe763c8b10117423 */ /* 0x000fe20000010011 */
[----:B------:R-:W-:Y:S01]  /*3230*/  FFMA.FTZ R19, R20, R19, -0.36067417263984680176 ;  /* 0xbeb8aa4914137423 */ /* 0x000fe20000010013 */
[----:B------:R-:W-:Y:S01]  /*3240*/  FMUL R15, R14, R15 ;  /* 0x0000000f0e0f7220 */ /* 0x000fe20000400000 */
[----:B------:R-:W-:-:S02]  /*3250*/  IMAD R23, R48, 0x4, R21 ;  /* 0x0000000430177824 */ /* 0x000fc400078e0215 */
[----:B------:R-:W-:Y:S01]  /*3260*/  FFMA.FTZ R17, R16, R17, 0.28857114911079406738 ;  /* 0x3e93bf9910117423 */ /* 0x000fe20000010011 */
[----:B------:R-:W-:Y:S01]  /*3270*/  FFMA.FTZ R19, R20, R19, 0.48089820146560668945 ;  /* 0x3ef6384a14137423 */ /* 0x000fe20000010013 */
[----:B------:R-:W-:Y:S01]  /*3280*/  FFMA.FTZ R14, R14, 1.4426950216293334961, R15 ;  /* 0x3fb8aa3b0e0e7823 */ /* 0x000fe2000001000f */
[----:B------:R-:W-:Y:S01]  /*3290*/  FFMA.FTZ R13, R13, 1.4426950216293334961, R12 ;  /* 0x3fb8aa3b0d0d7823 */ /* 0x000fe2000001000c */
[----:B------:R-:W-:Y:S01]  /*32a0*/  FFMA.FTZ R17, R16, R17, -0.36067417263984680176 ;  /* 0xbeb8aa4910117423 */ /* 0x000fe20000010011 */
[----:B------:R-:W-:Y:S01]  /*32b0*/  FFMA.FTZ R19, R20, R19, -0.72134751081466674805 ;  /* 0xbf38aa3b14137423 */ /* 0x000fe20000010013 */
[----:B------:R-:W-:Y:S02]  /*32c0*/  IMAD R24, R48, 0x4, R23 ;  /* 0x0000000430187824 */ /* 0x000fe400078e0217 */
[----:B------:R-:W-:Y:S01]  /*32d0*/  FADD R37, R11, R14 ;  /* 0x0000000e0b257221 */ /* 0x000fe20000000000 */
[----:B------:R-:W-:Y:S01]  /*32e0*/  FFMA.FTZ R17, R16, R17, 0.48089820146560668945 ;  /* 0x3ef6384a10117423 */ /* 0x000fe20000010011 */
[----:B------:R-:W-:-:S02]  /*32f0*/  @P1 IMAD.MOV.U32 R11, RZ, RZ, 0x7f800000 ;  /* 0x7f800000ff0b1424 */ /* 0x000fc400078e00ff */
[----:B------:R-:W-:Y:S01]  /*3300*/  FMUL R19, R20, R19 ;  /* 0x0000001314137220 */ /* 0x000fe20000400000 */
[----:B------:R-:W-:Y:S02]  /*3310*/  @P6 IMAD.MOV.U32 R6, RZ, RZ, 0x7f800000 ;  /* 0x7f800000ff066424 */ /* 0x000fe400078e00ff */
[----:B------:R-:W-:Y:S01]  /*3320*/  FFMA.FTZ R17, R16, R17, -0.72134751081466674805 ;  /* 0xbf38aa3b10117423 */ /* 0x000fe20000010011 */
[----:B------:R-:W-:Y:S01]  /*3330*/  FADD R36, R10, R13 ;  /* 0x0000000d0a247221 */ /* 0x000fe20000000000 */
[----:B------:R-:W-:Y:S01]  /*3340*/  ULDC.64 UR4, c[0x0][0x270] ;  /* 0x00009c0000047ab9 */ /* 0x000fe20000000a00 */
[----:B------:R-:W-:Y:S01]  /*3350*/  LEA R25, R48, R24, 0x2 ;  /* 0x0000001830197211 */ /* 0x000fe200078e10ff */
[----:B------:R-:W-:Y:S01]  /*3360*/  FMUL R17, R16, R17 ;  /* 0x0000001110117220 */ /* 0x000fe20000400000 */
[C---:B------:R-:W-:Y:S01]  /*3370*/  FSETP.NEU.AND P3, PT, R8.reuse, RZ, PT ;  /* 0x000000ff0800720b */ /* 0x040fe20003f6d000 */
[----:B------:R-:W-:Y:S01]  /*3380*/  @P1 FFMA.FTZ R36, R8, R11, +INF ;  /* 0x7f80000008241423 */ /* 0x000fe2000001000b */
[----:B------:R-:W-:Y:S01]  /*3390*/  FMUL R19, R20, R19 ;  /* 0x0000001314137220 */ /* 0x000fe20000400000 */
[----:B------:R-:W-:Y:S01]  /*33a0*/  FMUL R17, R16, R17 ;  /* 0x0000001110117220 */ /* 0x000fe20000400000 */
[----:B------:R-:W-:Y:S01]  /*33b0*/  @P6 FFMA.FTZ R37, R49, R6, +INF ;  /* 0x7f80000031256423 */ /* 0x000fe20000010006 */
[----:B------:R-:W-:Y:S01]  /*33c0*/  UIMAD UR4, UR7, UR4, URZ ;  /* 0x00000004070472a4 */ /* 0x000fe2000f8e023f */
[----:B------:R-:W-:-:S02]  /*33d0*/  @P4 IMAD.MOV.U32 R8, RZ, RZ, 0x7f800000 ;  /* 0x7f800000ff084424 */ /* 0x000fc400078e00ff */
[----:B------:R-:W-:Y:S01]  /*33e0*/  FFMA.FTZ R17, R16, 1.4426950216293334961, R17 ;  /* 0x3fb8aa3b10117823 */ /* 0x000fe20000010011 */
[----:B------:R-:W-:Y:S02]  /*33f0*/  IMAD R6, R0, UR5, RZ ;  /* 0x0000000500067c24 */ /* 0x000fe4000f8e02ff */
[----:B------:R-:W-:Y:S01]  /*3400*/  FFMA.FTZ R19, R20, 1.4426950216293334961, R19 ;  /* 0x3fb8aa3b14137823 */ /* 0x000fe20000010013 */
[----:B------:R-:W-:Y:S02]  /*3410*/  IMAD R26, R48, 0x4, R25 ;  /* 0x00000004301a7824 */ /* 0x000fe400078e0219 */
[----:B------:R-:W-:Y:S01]  /*3420*/  FADD R38, R18, R17 ;  /* 0x0000001112267221 */ /* 0x000fe20000000000 */
[----:B------:R-:W-:Y:S01]  /*3430*/  @P5 MOV R10, 0x7f800000 ;  /* 0x7f800000000a5802 */ /* 0x000fe20000000f00 */
[C---:B------:R-:W-:Y:S01]  /*3440*/  @P4 FFMA.FTZ R38, R9.reuse, R8, +INF ;  /* 0x7f80000009264423 */ /* 0x040fe20000010008 */
[----:B------:R-:W-:Y:S01]  /*3450*/  FSETP.NEU.AND P1, PT, R9, RZ, PT ;  /* 0x000000ff0900720b */ /* 0x000fe20003f2d000 */
[----:B------:R-:W-:Y:S01]  /*3460*/  USHF.L.U32 UR10, UR4, 0x1, URZ ;  /* 0x00000001040a7899 */ /* 0x000fe2000800063f */
[----:B------:R-:W-:Y:S01]  /*3470*/  IMAD.SHL.U32 R9, R6, 0x2, RZ ;  /* 0x0000000206097824 */ /* 0x000fe200078e00ff */
[----:B------:R-:W-:Y:S01]  /*3480*/  SHF.R.U32.HI R2, RZ, 0x1, R2 ;  /* 0x00000001ff027819 */ /* 0x000fe20000011602 */
[----:B------:R-:W-:-:S02]  /*3490*/  IMAD R27, R48, 0x4, R26 ;  /* 0x00000004301b7824 */ /* 0x000fc400078e021a */
[----:B------:R-:W-:Y:S01]  /*34a0*/  FADD R39, R22, R19 ;  /* 0x0000001316277221 */ /* 0x000fe20000000000 */
[----:B------:R-:W-:Y:S01]  /*34b0*/  UIMAD.WIDE UR4, UR4, 0x2, URZ ;  /* 0x00000002040478a5 */ /* 0x000fe2000f8e023f */
[----:B------:R-:W-:Y:S01]  /*34c0*/  @P5 FFMA.FTZ R39, R3, R10, +INF ;  /* 0x7f80000003275423 */ /* 0x000fe2000001000a */
[----:B------:R-:W-:Y:S01]  /*34d0*/  IMAD.HI R6, R6, 0x2, RZ ;  /* 0x0000000206067827 */ /* 0x000fe200078e02ff */
[----:B--2---:R-:W-:Y:S01]  /*34e0*/  IADD3 R44, P4, P5, R9, UR10, R44 ;  /* 0x0000000a092c7c10 */ /* 0x004fe2000fd9e02c */
[----:B------:R-:W-:Y:S01]  /*34f0*/  LDS R47, [R7+UR6+0x100] ;  /* 0x00010006072f7984 */ /* 0x000fe20008000800 */
[----:B------:R-:W-:Y:S02]  /*3500*/  LOP3.LUT R42, R2, 0xc, RZ, 0xc0, !PT ;  /* 0x0000000c022a7812 */ /* 0x000fe400078ec0ff */
[----:B------:R-:W-:Y:S01]  /*3510*/  LOP3.LUT R2, R7, 0x4, RZ, 0x3c, !PT ;  /* 0x0000000407027812 */ /* 0x000fe200078e3cff */
[----:B------:R-:W-:Y:S01]  /*3520*/  LDS R51, [R7+UR6+0x300] ;  /* 0x0003000607337984 */ /* 0x000fe20008000800 */
[----:B------:R-:W-:Y:S01]  /*3530*/  LEA R28, R48, R27, 0x2 ;  /* 0x0000001b301c7211 */ /* 0x000fe200078e10ff */
[----:B------:R-:W-:Y:S01]  /*3540*/  ULDC UR4, c[0x0][0x27c] ;  /* 0x00009f0000047ab9 */ /* 0x000fe20000000800 */
[----:B------:R-:W-:Y:S01]  /*3550*/  IADD3.X R46, R6, UR5, R45, P4, P5 ;  /* 0x00000005062e7c10 */ /* 0x000fe2000a7ea42d */
[----:B------:R-:W-:Y:S01]  /*3560*/  LDS R53, [R2+UR6] ;  /* 0x0000000602357984 */ /* 0x000fe20008000800 */
[----:B------:R-:W-:Y:S01]  /*3570*/  FSETP.NEU.AND P2, PT, R49, RZ, PT ;  /* 0x000000ff3100720b */ /* 0x000fe20003f4d000 */
[C---:B------:R-:W-:Y:S01]  /*3580*/  IMAD R29, R48.reuse, 0x4, R28 ;  /* 0x00000004301d7824 */ /* 0x040fe200078e021c */
[-C--:B------:R-:W-:Y:S01]  /*3590*/  LEA R8, P4, R21, R44.reuse, 0x1 ;  /* 0x0000002c15087211 */ /* 0x080fe200078808ff */
[----:B------:R-:W0:Y:S01]  /*35a0*/  LDS R45, [R7+UR6] ;  /* 0x00000006072d7984 */ /* 0x000e220008000800 */
[-C--:B------:R-:W-:Y:S01]  /*35b0*/  LEA R10, P6, R23, R44.reuse, 0x1 ;  /* 0x0000002c170a7211 */ /* 0x080fe200078c08ff */
[----:B------:R-:W-:Y:S01]  /*35c0*/  UIMAD UR4, UR7, UR4, URZ ;  /* 0x00000004070472a4 */ /* 0x000fe2000f8e023f */
[----:B------:R-:W-:Y:S01]  /*35d0*/  LEA R30, R48, R29, 0x2 ;  /* 0x0000001d301e7211 */ /* 0x000fe200078e10ff */
[----:B------:R-:W1:Y:S01]  /*35e0*/  LDS R55, [R2+UR6+0x100] ;  /* 0x0001000602377984 */ /* 0x000e620008000800 */
[----:B------:R-:W-:Y:S01]  /*35f0*/  LEA R12, P5, R24, R44, 0x1 ;  /* 0x0000002c180c7211 */ /* 0x000fe200078a08ff */
[----:B------:R-:W-:Y:S01]  /*3600*/  USHF.L.U32 UR7, UR4, 0x2, URZ ;  /* 0x0000000204077899 */ /* 0x000fe2000800063f */
[----:B------:R-:W-:Y:S01]  /*3610*/  LEA.HI.X.SX32 R9, R21, R46, 0x1, P4 ;  /* 0x0000002e15097211 */ /* 0x000fe200020f0eff */
[----:B------:R2:W3:Y:S01]  /*3620*/  LDS R49, [R7+UR6+0x200] ;  /* 0x0002000607317984 */ /* 0x0004e20008000800 */
[----:B------:R-:W-:Y:S01]  /*3630*/  IMAD R31, R48, 0x4, R30 ;  /* 0x00000004301f7824 */ /* 0x000fe200078e021e */
[----:B------:R-:W-:Y:S01]  /*3640*/  LEA R14, P4, R25, R44, 0x1 ;  /* 0x0000002c190e7211 */ /* 0x000fe200078808ff */
[----:B------:R-:W-:Y:S01]  /*3650*/  UIMAD.WIDE UR4, UR4, 0x4, URZ ;  /* 0x00000004040478a5 */ /* 0x000fe2000f8e023f */
[----:B------:R-:W4:Y:S01]  /*3660*/  LDS R57, [R2+UR6+0x200] ;  /* 0x0002000602397984 */ /* 0x000f220008000800 */
[----:B------:R-:W-:-:S02]  /*3670*/  LEA.HI.X.SX32 R11, R23, R46, 0x1, P6 ;  /* 0x0000002e170b7211 */ /* 0x000fc400030f0eff */
[----:B------:R-:W-:Y:S01]  /*3680*/  LEA R32, R48, R31, 0x2 ;  /* 0x0000001f30207211 */ /* 0x000fe200078e10ff */
[----:B------:R-:W5:Y:S01]  /*3690*/  LDS R59, [R2+UR6+0x300] ;  /* 0x00030006023b7984 */ /* 0x000f620008000800 */
[----:B------:R-:W-:Y:S02]  /*36a0*/  LEA R16, P6, R26, R44, 0x1 ;  /* 0x0000002c1a107211 */ /* 0x000fe400078c08ff */
[----:B------:R-:W-:Y:S01]  /*36b0*/  LEA.HI.X.SX32 R13, R24, R46, 0x1, P5 ;  /* 0x0000002e180d7211 */ /* 0x000fe200028f0eff */
[C---:B------:R-:W-:Y:S01]  /*36c0*/  IMAD R33, R48.reuse, 0x4, R32 ;  /* 0x0000000430217824 */ /* 0x040fe200078e0220 */
[----:B------:R-:W-:Y:S02]  /*36d0*/  LEA R18, P5, R27, R44, 0x1 ;  /* 0x0000002c1b127211 */ /* 0x000fe400078a08ff */
[----:B------:R-:W-:Y:S01]  /*36e0*/  LEA.HI.X.SX32 R15, R25, R46, 0x1, P4 ;  /* 0x0000002e190f7211 */ /* 0x000fe200020f0eff */
[----:B------:R-:W-:Y:S01]  /*36f0*/  IMAD R34, R48, 0x4, R33 ;  /* 0x0000000430227824 */ /* 0x000fe200078e0221 */
[----:B------:R-:W-:-:S02]  /*3700*/  LEA R20, P4, R28, R44, 0x1 ;  /* 0x0000002c1c147211 */ /* 0x000fc400078808ff */
[----:B------:R-:W-:Y:S02]  /*3710*/  LEA.HI.X.SX32 R17, R26, R46, 0x1, P6 ;  /* 0x0000002e1a117211 */ /* 0x000fe400030f0eff */
[C---:B------:R-:W-:Y:S02]  /*3720*/  LEA R35, R48.reuse, R34, 0x2 ;  /* 0x0000002230237211 */ /* 0x040fe400078e10ff */
[----:B------:R-:W-:Y:S02]  /*3730*/  LEA R22, P6, R29, R44, 0x1 ;  /* 0x0000002c1d167211 */ /* 0x000fe400078c08ff */
[----:B------:R-:W-:Y:S01]  /*3740*/  LEA.HI.X.SX32 R19, R27, R46, 0x1, P5 ;  /* 0x0000002e1b137211 */ /* 0x000fe200028f0eff */
[----:B------:R-:W-:Y:S01]  /*3750*/  IMAD R40, R48, 0x4, R35 ;  /* 0x0000000430287824 */ /* 0x000fe200078e0223 */
[----:B------:R-:W-:Y:S02]  /*3760*/  LEA R24, P5, R30, R44, 0x1 ;  /* 0x0000002c1e187211 */ /* 0x000fe400078a08ff */
[----:B------:R-:W-:Y:S01]  /*3770*/  LEA.HI.X.SX32 R21, R28, R46, 0x1, P4 ;  /* 0x0000002e1c157211 */ /* 0x000fe200020f0eff */
[----:B------:R-:W-:Y:S01]  /*3780*/  IMAD R41, R48, 0x4, R40 ;  /* 0x0000000430297824 */ /* 0x000fe200078e0228 */
[----:B------:R-:W-:Y:S01]  /*3790*/  LEA R26, P4, R31, R44, 0x1 ;  /* 0x0000002c1f1a7211 */ /* 0x000fe200078808ff */
[----:B0-----:R-:W-:Y:S01]  /*37a0*/  STG.E.U16 desc[UR8][R8.64], R45 ;  /* 0x0000002d08007986 */ /* 0x001fe2000c101508 */
[----:B------:R-:W-:-:S02]  /*37b0*/  LEA.HI.X.SX32 R23, R29, R46, 0x1, P6 ;  /* 0x0000002e1d177211 */ /* 0x000fc400030f0eff */
[----:B------:R-:W-:Y:S01]  /*37c0*/  LEA R6, P6, R32, R44, 0x1 ;  /* 0x0000002c20067211 */ /* 0x000fe200078c08ff */
[----:B------:R0:W-:Y:S01]  /*37d0*/  STG.E.U16 desc[UR8][R10.64], R53 ;  /* 0x000000350a007986 */ /* 0x0001e2000c101508 */
[----:B------:R-:W-:Y:S02]  /*37e0*/  LEA.HI.X.SX32 R25, R30, R46, 0x1, P5 ;  /* 0x0000002e1e197211 */ /* 0x000fe400028f0eff */
[----:B------:R-:W-:Y:S01]  /*37f0*/  LEA R28, P5, R33, R44, 0x1 ;  /* 0x0000002c211c7211 */ /* 0x000fe200078a08ff */
[----:B------:R5:W-:Y:S01]  /*3800*/  STG.E.U16 desc[UR8][R12.64], R47 ;  /* 0x0000002f0c007986 */ /* 0x000be2000c101508 */
[----:B------:R-:W-:Y:S02]  /*3810*/  LEA.HI.X.SX32 R27, R31, R46, 0x1, P4 ;  /* 0x0000002e1f1b7211 */ /* 0x000fe400020f0eff */
[----:B------:R-:W-:Y:S01]  /*3820*/  LEA R30, P4, R34, R44, 0x1 ;  /* 0x0000002c221e7211 */ /* 0x000fe200078808ff */
[----:B-1----:R1:W-:Y:S01]  /*3830*/  STG.E.U16 desc[UR8][R14.64], R55 ;  /* 0x000000370e007986 */ /* 0x0023e2000c101508 */
[----:B------:R-:W-:-:S02]  /*3840*/  LEA R43, R4, UR6, 0x4 ;  /* 0x00000006042b7c11 */ /* 0x000fc4000f8e20ff */
[----:B--2---:R-:W-:Y:S01]  /*3850*/  LEA.HI.X.SX32 R7, R32, R46, 0x1, P6 ;  /* 0x0000002e20077211 */ /* 0x004fe200030f0eff */
[----:B---3--:R2:W-:Y:S01]  /*3860*/  STG.E.U16 desc[UR8][R16.64], R49 ;  /* 0x0000003110007986 */ /* 0x0085e2000c101508 */
[----:B------:R-:W-:Y:S01]  /*3870*/  LEA R32, P6, R35, R44, 0x1 ;  /* 0x0000002c23207211 */ /* 0x000fe200078c08ff */
[----:B0-----:R-:W0:Y:S01]  /*3880*/  LDC.64 R10, c[0x0][0x230] ;  /* 0x00008c00ff0a7b82 */ /* 0x001e220000000a00 */
[----:B------:R-:W-:Y:S01]  /*3890*/  PRMT R4, R45, 0x7632, R4 ;  /* 0x000076322d047816 */ /* 0x000fe20000000004 */
[----:B----4-:R-:W-:Y:S01]  /*38a0*/  STG.E.U16 desc[UR8][R18.64], R57 ;  /* 0x0000003912007986 */ /* 0x010fe2000c101508 */
[----:B------:R-:W-:Y:S02]  /*38b0*/  LEA.HI.X.SX32 R29, R33, R46, 0x1, P5 ;  /* 0x0000002e211d7211 */ /* 0x000fe400028f0eff */
[----:B-----5:R-:W-:Y:S01]  /*38c0*/  PRMT R13, R53, 0x7632, R13 ;  /* 0x00007632350d7816 */ /* 0x020fe2000000000d */
[----:B------:R3:W-:Y:S01]  /*38d0*/  STG.E.U16 desc[UR8][R20.64], R51 ;  /* 0x0000003314007986 */ /* 0x0007e2000c101508 */
[----:B------:R-:W-:-:S02]  /*38e0*/  LEA R2, P5, R40, R44, 0x1 ;  /* 0x0000002c28027211 */ /* 0x000fc400078a08ff */
[----:B------:R-:W-:Y:S01]  /*38f0*/  LEA.HI.X.SX32 R31, R34, R46, 0x1, P4 ;  /* 0x0000002e221f7211 */ /* 0x000fe200020f0eff */
[----:B------:R-:W-:Y:S01]  /*3900*/  STG.E.U16 desc[UR8][R22.64], R59 ;  /* 0x0000003b16007986 */ /* 0x000fe2000c101508 */
[----:B------:R-:W-:Y:S02]  /*3910*/  PRMT R8, R47, 0x7632, R8 ;  /* 0x000076322f087816 */ /* 0x000fe40000000008 */
[----:B------:R-:W-:Y:S01]  /*3920*/  LEA R34, P4, R41, R44, 0x1 ;  /* 0x0000002c29227211 */ /* 0x000fe200078808ff */
[----:B------:R4:W-:Y:S01]  /*3930*/  STG.E.U16 desc[UR8][R24.64], R4 ;  /* 0x0000000418007986 */ /* 0x0009e2000c101508 */
[----:B------:R-:W-:Y:S02]  /*3940*/  PRMT R12, R55, 0x7632, R12 ;  /* 0x00007632370c7816 */ /* 0x000fe4000000000c */
[----:B------:R-:W-:Y:S01]  /*3950*/  LEA.HI.X.SX32 R33, R35, R46, 0x1, P6 ;  /* 0x0000002e23217211 */ /* 0x000fe200030f0eff */
[----:B------:R-:W-:Y:S01]  /*3960*/  STG.E.U16 desc[UR8][R26.64], R13 ;  /* 0x0000000d1a007986 */ /* 0x000fe2000c101508 */
[----:B-1----:R-:W-:-:S02]  /*3970*/  PRMT R15, R49, 0x7632, R15 ;  /* 0x00007632310f7816 */ /* 0x002fc4000000000f */
[----:B------:R-:W-:Y:S01]  /*3980*/  FSETP.NEU.AND P6, PT, R3, RZ, PT ;  /* 0x000000ff0300720b */ /* 0x000fe20003fcd000 */
[----:B------:R-:W-:Y:S01]  /*3990*/  STG.E.U16 desc[UR8][R6.64], R8 ;  /* 0x0000000806007986 */ /* 0x000fe2000c101508 */
[----:B--2---:R-:W-:Y:S02]  /*39a0*/  PRMT R16, R57, 0x7632, R16 ;  /* 0x0000763239107816 */ /* 0x004fe40000000010 */
[-C--:B------:R-:W-:Y:S01]  /*39b0*/  LEA.HI.X.SX32 R3, R40, R46.reuse, 0x1, P5 ;  /* 0x0000002e28037211 */ /* 0x080fe200028f0eff */
[----:B------:R-:W-:Y:S01]  /*39c0*/  STG.E.U16 desc[UR8][R28.64], R12 ;  /* 0x0000000c1c007986 */ /* 0x000fe2000c101508 */
[----:B---3--:R-:W-:Y:S02]  /*39d0*/  PRMT R51, R51, 0x7632, R51 ;  /* 0x0000763233337816 */ /* 0x008fe40000000033 */
[----:B------:R-:W-:Y:S01]  /*39e0*/  LEA.HI.X.SX32 R35, R41, R46, 0x1, P4 ;  /* 0x0000002e29237211 */ /* 0x000fe200020f0eff */
[----:B------:R-:W-:Y:S01]  /*39f0*/  STG.E.U16 desc[UR8][R30.64], R15 ;  /* 0x0000000f1e007986 */ /* 0x000fe2000c101508 */
[----:B------:R-:W-:-:S02]  /*3a00*/  PRMT R17, R59, 0x7632, R17 ;  /* 0x000076323b117816 */ /* 0x000fc40000000011 */
[----:B------:R-:W-:Y:S01]  /*3a10*/  FSEL R9, R36, -INF , P3 ;  /* 0xff80000024097808 */ /* 0x000fe20001800000 */
[----:B------:R-:W-:Y:S01]  /*3a20*/  STG.E.U16 desc[UR8][R32.64], R16 ;  /* 0x0000001020007986 */ /* 0x000fe2000c101508 */
[----:B------:R-:W-:Y:S02]  /*3a30*/  FSEL R37, R37, -INF , P2 ;  /* 0xff80000025257808 */ /* 0x000fe40001000000 */
[----:B------:R-:W-:Y:S01]  /*3a40*/  FSEL R38, R38, -INF , P1 ;  /* 0xff80000026267808 */ /* 0x000fe20000800000 */
[----:B------:R1:W-:Y:S01]  /*3a50*/  STG.E.U16 desc[UR8][R2.64], R51 ;  /* 0x0000003302007986 */ /* 0x0003e2000c101508 */
[----:B----4-:R-:W-:Y:S01]  /*3a60*/  FSEL R4, R39, -INF , P6 ;  /* 0xff80000027047808 */ /* 0x010fe20003000000 */
[----:B------:R-:W-:Y:S01]  /*3a70*/  FFMA R36, R9, 0.69314718246459960938, R72 ;  /* 0x3f31721809247823 */ /* 0x000fe20000000048 */
[----:B------:R-:W-:Y:S01]  /*3a80*/  FFMA R37, R37, 0.69314718246459960938, R74 ;  /* 0x3f31721825257823 */ /* 0x000fe2000000004a */
[----:B------:R2:W-:Y:S01]  /*3a90*/  STG.E.U16 desc[UR8][R34.64], R17 ;  /* 0x0000001122007986 */ /* 0x0005e2000c101508 */
[----:B------:R-:W-:Y:S01]  /*3aa0*/  FFMA R38, R38, 0.69314718246459960938, R73 ;  /* 0x3f31721826267823 */ /* 0x000fe20000000049 */
[----:B------:R-:W-:Y:S01]  /*3ab0*/  FFMA R39, R4, 0.69314718246459960938, R75 ;  /* 0x3f31721804277823 */ /* 0x000fe2000000004b */
[----:B------:R-:W-:Y:S01]  /*3ac0*/  LOP3.LUT R5, R5, 0x70, RZ, 0xc0, !PT ;  /* 0x0000007005057812 */ /* 0x000fe200078ec0ff */
[----:B------:R-:W-:Y:S01]  /*3ad0*/  BAR.SYNC.DEFER_BLOCKING 0x0 ;  /* 0x0000000000007b1d */ /* 0x000fe20000010000 */
[----:B------:R-:W-:Y:S01]  /*3ae0*/  IADD3 R42, R42, R43, RZ ;  /* 0x0000002b2a2a7210 */ /* 0x000fe20007ffe0ff */
[----:B-1----:R-:W-:-:S02]  /*3af0*/  IMAD.SHL.U32 R3, R0, 0x4, RZ ;  /* 0x0000000400037824 */ /* 0x002fc400078e00ff */
[----:B------:R-:W-:-:S03]  /*3b00*/  IMAD.HI R0, R0, 0x4, RZ ;  /* 0x0000000400007827 */ /* 0x000fc600078e02ff */
[----:B0-----:R-:W-:-:S04]  /*3b10*/  IADD3 R2, P1, P2, R3, UR7, R10 ;  /* 0x0000000703027c10 */ /* 0x001fc8000fa3e00a */
[----:B------:R-:W-:Y:S01]  /*3b20*/  IADD3.X R3, R0, UR5, R11, P1, P2 ;  /* 0x0000000500037c10 */ /* 0x000fe20008fe440b */
[----:B------:R2:W-:Y:S01]  /*3b30*/  STS.128 [R5+UR6], R36 ;  /* 0x0000002405007988 */ /* 0x0005e20008000c06 */
[----:B------:R-:W-:Y:S06]  /*3b40*/  BAR.SYNC.DEFER_BLOCKING 0x0 ;  /* 0x0000000000007b1d */ /* 0x000fec0000010000 */
[----:B------:R-:W-:Y:S05]  /*3b50*/  @P0 EXIT ;  /* 0x000000000000094d */ /* 0x000fea0003800000 */
[----:B--2---:R-:W0:Y:S04]  /*3b60*/  LDS R5, [R42] ;  /* 0x000000002a057984 */ /* 0x004e280000000800 */
[----:B0-----:R-:W-:Y:S01]  /*3b70*/  STG.E desc[UR8][R2.64], R5 ;  /* 0x0000000502007986 */ /* 0x001fe2000c101908 */
[----:B------:R-:W-:Y:S05]  /*3b80*/  EXIT ;  /* 0x000000000000794d */ /* 0x000fea0003800000 */
.L_x_2:
[----:B------:R-:W-:-:S00]  /*3b90*/  BRA `(.L_x_2) ;  /* 0xfffffffc00fc7947 */ /* 0x000fc0000383ffff */
[----:B------:R-:W-:-:S00]  /*3ba0*/  NOP ;  /* 0x0000000000007918 */ /* 0x000fc00000000000 */
        /* <DEDUP_REMOVED lines=13> */
.L_x_3:


//--------------------- .nv.global.init           --------------------------
	.section	.nv.global.init,"aw",@progbits
.nv.global.init:
	.type		_$_str,@object
	.size		_$_str,(.L_0 - _$_str)
_$_str:
        /*0000*/ 	.byte	0x5f, 0x5f, 0x43, 0x55, 0x44, 0x41, 0x5f, 0x46, 0x54, 0x5a, 0x00
.L_0:


//--------------------- .nv.shared.attn_fwd       --------------------------
	.section	.nv.shared.attn_fwd,"aw",@nobits
	.sectionflags	@""
	.align	16
	.zero		1024


//--------------------- .nv.shared.reserved.0     --------------------------
	.section	.nv.shared.reserved.0,"aw",@nobits
	.weak		__nv_reservedSMEM_offset_0_alias
	.size		__nv_reservedSMEM_offset_0_alias, 0, 0
	.other		__nv_reservedSMEM_offset_0_alias,@"STO_CUDA_RESERVED_SHARED STV_DEFAULT"
__nv_reservedSMEM_offset_0_alias:
	.zero		0


//--------------------- .nv.constant0.attn_fwd    --------------------------
	.section	.nv.constant0.attn_fwd,"a",@progbits
	.sectionflags	@""
	.align	4
.nv.constant0.attn_fwd:
	.zero		664


//--------------------- SYMBOLS --------------------------

	.type		.nv.reservedSmem.offset0,@object
	.size		.nv.reservedSmem.offset0,0x4
